//
// Generated by NVIDIA NVVM Compiler
//
// Compiler Build ID: CL-36424714
// Cuda compilation tools, release 13.0, V13.0.88
// Based on NVVM 20.0.0
//

.version 9.0
.target sm_100
.address_size 64

	// .globl	_Z19add_to_first_kernelPfS_y

.visible .entry _Z19add_to_first_kernelPfS_y(
	.param .u64 .ptr .align 1 _Z19add_to_first_kernelPfS_y_param_0,
	.param .u64 .ptr .align 1 _Z19add_to_first_kernelPfS_y_param_1,
	.param .u64 _Z19add_to_first_kernelPfS_y_param_2
)
{
	.reg .pred 	%p<2>;
	.reg .b32 	%r<5>;
	.reg .b32 	%f<4>;
	.reg .b64 	%rd<10>;

	ld.param.u64 	%rd2, [_Z19add_to_first_kernelPfS_y_param_0];
	ld.param.u64 	%rd3, [_Z19add_to_first_kernelPfS_y_param_1];
	ld.param.u64 	%rd4, [_Z19add_to_first_kernelPfS_y_param_2];
	mov.u32 	%r1, %ntid.x;
	mov.u32 	%r2, %ctaid.x;
	mov.u32 	%r3, %tid.x;
	mad.lo.s32 	%r4, %r1, %r2, %r3;
	cvt.u64.u32 	%rd1, %r4;
	setp.le.u64 	%p1, %rd4, %rd1;
	@%p1 bra 	$L__BB0_2;
	cvta.to.global.u64 	%rd5, %rd3;
	cvta.to.global.u64 	%rd6, %rd2;
	shl.b64 	%rd7, %rd1, 2;
	add.s64 	%rd8, %rd5, %rd7;
	ld.global.f32 	%f1, [%rd8];
	add.s64 	%rd9, %rd6, %rd7;
	ld.global.f32 	%f2, [%rd9];
	add.f32 	%f3, %f1, %f2;
	st.global.f32 	[%rd9], %f3;
$L__BB0_2:
	ret;

}
	// .globl	_Z28joseph3d_lm_back_cuda_kernelPfS_S_S_S_S_yjjj
.visible .entry _Z28joseph3d_lm_back_cuda_kernelPfS_S_S_S_S_yjjj(
	.param .u64 .ptr .align 1 _Z28joseph3d_lm_back_cuda_kernelPfS_S_S_S_S_yjjj_param_0,
	.param .u64 .ptr .align 1 _Z28joseph3d_lm_back_cuda_kernelPfS_S_S_S_S_yjjj_param_1,
	.param .u64 .ptr .align 1 _Z28joseph3d_lm_back_cuda_kernelPfS_S_S_S_S_yjjj_param_2,
	.param .u64 .ptr .align 1 _Z28joseph3d_lm_back_cuda_kernelPfS_S_S_S_S_yjjj_param_3,
	.param .u64 .ptr .align 1 _Z28joseph3d_lm_back_cuda_kernelPfS_S_S_S_S_yjjj_param_4,
	.param .u64 .ptr .align 1 _Z28joseph3d_lm_back_cuda_kernelPfS_S_S_S_S_yjjj_param_5,
	.param .u64 _Z28joseph3d_lm_back_cuda_kernelPfS_S_S_S_S_yjjj_param_6,
	.param .u32 _Z28joseph3d_lm_back_cuda_kernelPfS_S_S_S_S_yjjj_param_7,
	.param .u32 _Z28joseph3d_lm_back_cuda_kernelPfS_S_S_S_S_yjjj_param_8,
	.param .u32 _Z28joseph3d_lm_back_cuda_kernelPfS_S_S_S_S_yjjj_param_9
)
{
	.reg .pred 	%p<90>;
	.reg .b16 	%rs<3>;
	.reg .b32 	%r<88>;
	.reg .b32 	%f<205>;
	.reg .b64 	%rd<142>;

	ld.param.u64 	%rd13, [_Z28joseph3d_lm_back_cuda_kernelPfS_S_S_S_S_yjjj_param_0];
	ld.param.u64 	%rd14, [_Z28joseph3d_lm_back_cuda_kernelPfS_S_S_S_S_yjjj_param_1];
	ld.param.u64 	%rd17, [_Z28joseph3d_lm_back_cuda_kernelPfS_S_S_S_S_yjjj_param_4];
	ld.param.u64 	%rd18, [_Z28joseph3d_lm_back_cuda_kernelPfS_S_S_S_S_yjjj_param_5];
	ld.param.u64 	%rd19, [_Z28joseph3d_lm_back_cuda_kernelPfS_S_S_S_S_yjjj_param_6];
	ld.param.u32 	%r33, [_Z28joseph3d_lm_back_cuda_kernelPfS_S_S_S_S_yjjj_param_9];
	cvta.to.global.u64 	%rd1, %rd17;
	mov.u32 	%r34, %ntid.x;
	mov.u32 	%r35, %ctaid.x;
	mov.u32 	%r36, %tid.x;
	mad.lo.s32 	%r37, %r34, %r35, %r36;
	cvt.u64.u32 	%rd2, %r37;
	setp.le.u64 	%p12, %rd19, %rd2;
	@%p12 bra 	$L__BB1_38;
	cvta.to.global.u64 	%rd20, %rd18;
	shl.b64 	%rd21, %rd2, 2;
	add.s64 	%rd3, %rd20, %rd21;
	ld.global.f32 	%f16, [%rd3];
	setp.eq.f32 	%p13, %f16, 0f00000000;
	@%p13 bra 	$L__BB1_38;
	mul.lo.s64 	%rd22, %rd2, 12;
	cvta.to.global.u64 	%rd23, %rd14;
	add.s64 	%rd24, %rd23, %rd22;
	ld.global.f32 	%f17, [%rd24];
	cvta.to.global.u64 	%rd25, %rd13;
	add.s64 	%rd4, %rd25, %rd22;
	ld.global.f32 	%f18, [%rd4];
	sub.f32 	%f1, %f17, %f18;
	ld.global.f32 	%f19, [%rd24+4];
	ld.global.f32 	%f20, [%rd4+4];
	sub.f32 	%f2, %f19, %f20;
	ld.global.f32 	%f21, [%rd24+8];
	ld.global.f32 	%f22, [%rd4+8];
	sub.f32 	%f3, %f21, %f22;
	mul.f32 	%f23, %f1, %f1;
	mul.f32 	%f24, %f2, %f2;
	mul.f32 	%f25, %f3, %f3;
	add.f32 	%f26, %f23, %f24;
	add.f32 	%f27, %f26, %f25;
	div.rn.f32 	%f4, %f23, %f27;
	div.rn.f32 	%f5, %f24, %f27;
	div.rn.f32 	%f6, %f25, %f27;
	setp.ge.f32 	%p14, %f5, %f4;
	setp.ge.f32 	%p15, %f5, %f6;
	and.pred  	%p1, %p14, %p15;
	selp.u16 	%rs2, 1, 0, %p1;
	setp.ltu.f32 	%p16, %f6, %f4;
	setp.ltu.f32 	%p17, %f6, %f5;
	or.pred  	%p2, %p16, %p17;
	selp.b16 	%rs1, %rs2, 2, %p2;
	setp.ne.s16 	%p18, %rs1, 0;
	@%p18 bra 	$L__BB1_14;
	ld.param.u32 	%r62, [_Z28joseph3d_lm_back_cuda_kernelPfS_S_S_S_S_yjjj_param_7];
	sqrt.rn.f32 	%f28, %f4;
	ld.global.f32 	%f29, [%rd1];
	div.rn.f32 	%f7, %f29, %f28;
	setp.eq.s32 	%p19, %r62, 0;
	@%p19 bra 	$L__BB1_14;
	ld.param.u32 	%r63, [_Z28joseph3d_lm_back_cuda_kernelPfS_S_S_S_S_yjjj_param_7];
	neg.s32 	%r82, %r63;
	mov.b32 	%r81, 0;
	mov.u32 	%r83, %r81;
$L__BB1_5:
	ld.param.u32 	%r68, [_Z28joseph3d_lm_back_cuda_kernelPfS_S_S_S_S_yjjj_param_8];
	ld.param.u64 	%rd136, [_Z28joseph3d_lm_back_cuda_kernelPfS_S_S_S_S_yjjj_param_4];
	ld.param.u64 	%rd132, [_Z28joseph3d_lm_back_cuda_kernelPfS_S_S_S_S_yjjj_param_3];
	ld.global.f32 	%f30, [%rd4+4];
	cvta.to.global.u64 	%rd26, %rd132;
	ld.global.f32 	%f31, [%rd26];
	cvt.rn.f32.u32 	%f32, %r83;
	cvta.to.global.u64 	%rd27, %rd136;
	ld.global.f32 	%f33, [%rd27];
	fma.rn.f32 	%f34, %f33, %f32, %f31;
	ld.global.f32 	%f35, [%rd4];
	sub.f32 	%f36, %f34, %f35;
	mul.f32 	%f37, %f2, %f36;
	div.rn.f32 	%f38, %f37, %f1;
	add.f32 	%f39, %f30, %f38;
	ld.global.f32 	%f40, [%rd4+8];
	mul.f32 	%f41, %f3, %f36;
	div.rn.f32 	%f42, %f41, %f1;
	add.f32 	%f43, %f40, %f42;
	ld.global.f32 	%f44, [%rd26+4];
	sub.f32 	%f45, %f39, %f44;
	ld.global.f32 	%f46, [%rd27+4];
	div.rn.f32 	%f47, %f45, %f46;
	cvt.rmi.f32.f32 	%f48, %f47;
	cvt.rzi.s32.f32 	%r5, %f48;
	add.s32 	%r6, %r5, 1;
	ld.global.f32 	%f49, [%rd26+8];
	sub.f32 	%f50, %f43, %f49;
	ld.global.f32 	%f51, [%rd27+8];
	div.rn.f32 	%f52, %f50, %f51;
	cvt.rmi.f32.f32 	%f53, %f52;
	cvt.rzi.s32.f32 	%r7, %f53;
	add.s32 	%r8, %r7, 1;
	cvt.rn.f32.s32 	%f54, %r5;
	fma.rn.f32 	%f55, %f46, %f54, %f44;
	sub.f32 	%f56, %f39, %f55;
	div.rn.f32 	%f8, %f56, %f46;
	cvt.rn.f32.s32 	%f57, %r7;
	fma.rn.f32 	%f58, %f51, %f57, %f49;
	sub.f32 	%f59, %f43, %f58;
	div.rn.f32 	%f9, %f59, %f51;
	setp.gt.s32 	%p20, %r5, -1;
	setp.lt.u32 	%p21, %r5, %r68;
	and.pred  	%p3, %p20, %p21;
	setp.gt.s32 	%p22, %r7, -1;
	setp.lt.u32 	%p23, %r7, %r33;
	and.pred  	%p4, %p22, %p23;
	and.pred  	%p25, %p3, %p4;
	not.pred 	%p26, %p25;
	@%p26 bra 	$L__BB1_7;
	ld.param.u64 	%rd124, [_Z28joseph3d_lm_back_cuda_kernelPfS_S_S_S_S_yjjj_param_2];
	cvt.u64.u32 	%rd28, %r81;
	mul.lo.s32 	%r39, %r5, %r33;
	cvt.u64.u32 	%rd29, %r39;
	add.s64 	%rd30, %rd29, %rd28;
	cvt.u64.u32 	%rd31, %r7;
	add.s64 	%rd32, %rd30, %rd31;
	cvta.to.global.u64 	%rd33, %rd124;
	shl.b64 	%rd34, %rd32, 2;
	add.s64 	%rd35, %rd33, %rd34;
	ld.global.f32 	%f60, [%rd3];
	mov.f32 	%f61, 0f3F800000;
	sub.f32 	%f62, %f61, %f8;
	mul.f32 	%f63, %f62, %f60;
	sub.f32 	%f64, %f61, %f9;
	mul.f32 	%f65, %f64, %f63;
	mul.f32 	%f66, %f7, %f65;
	atom.global.add.f32 	%f67, [%rd35], %f66;
$L__BB1_7:
	ld.param.u32 	%r69, [_Z28joseph3d_lm_back_cuda_kernelPfS_S_S_S_S_yjjj_param_8];
	setp.gt.s32 	%p27, %r5, -2;
	setp.lt.u32 	%p28, %r6, %r69;
	and.pred  	%p5, %p27, %p28;
	and.pred  	%p29, %p5, %p4;
	not.pred 	%p30, %p29;
	@%p30 bra 	$L__BB1_9;
	ld.param.u64 	%rd125, [_Z28joseph3d_lm_back_cuda_kernelPfS_S_S_S_S_yjjj_param_2];
	cvt.u64.u32 	%rd36, %r81;
	mul.lo.s32 	%r40, %r6, %r33;
	cvt.u64.u32 	%rd37, %r40;
	add.s64 	%rd38, %rd37, %rd36;
	cvt.u64.u32 	%rd39, %r7;
	add.s64 	%rd40, %rd38, %rd39;
	cvta.to.global.u64 	%rd41, %rd125;
	shl.b64 	%rd42, %rd40, 2;
	add.s64 	%rd43, %rd41, %rd42;
	ld.global.f32 	%f68, [%rd3];
	mul.f32 	%f69, %f8, %f68;
	mov.f32 	%f70, 0f3F800000;
	sub.f32 	%f71, %f70, %f9;
	mul.f32 	%f72, %f71, %f69;
	mul.f32 	%f73, %f7, %f72;
	atom.global.add.f32 	%f74, [%rd43], %f73;
$L__BB1_9:
	ld.param.u64 	%rd126, [_Z28joseph3d_lm_back_cuda_kernelPfS_S_S_S_S_yjjj_param_2];
	cvta.to.global.u64 	%rd5, %rd126;
	setp.lt.s32 	%p31, %r7, -1;
	not.pred 	%p32, %p3;
	or.pred  	%p33, %p32, %p31;
	setp.ge.u32 	%p34, %r8, %r33;
	or.pred  	%p35, %p33, %p34;
	@%p35 bra 	$L__BB1_11;
	cvt.u64.u32 	%rd44, %r81;
	mul.lo.s32 	%r41, %r5, %r33;
	cvt.u64.u32 	%rd45, %r41;
	add.s64 	%rd46, %rd45, %rd44;
	cvt.u64.u32 	%rd47, %r8;
	add.s64 	%rd48, %rd46, %rd47;
	shl.b64 	%rd49, %rd48, 2;
	add.s64 	%rd50, %rd5, %rd49;
	ld.global.f32 	%f75, [%rd3];
	mov.f32 	%f76, 0f3F800000;
	sub.f32 	%f77, %f76, %f8;
	mul.f32 	%f78, %f77, %f75;
	mul.f32 	%f79, %f9, %f78;
	mul.f32 	%f80, %f7, %f79;
	atom.global.add.f32 	%f81, [%rd50], %f80;
$L__BB1_11:
	setp.ge.u32 	%p36, %r8, %r33;
	setp.lt.s32 	%p37, %r7, -1;
	not.pred 	%p38, %p5;
	or.pred  	%p39, %p38, %p37;
	or.pred  	%p40, %p39, %p36;
	@%p40 bra 	$L__BB1_13;
	cvt.u64.u32 	%rd51, %r81;
	mul.lo.s32 	%r42, %r6, %r33;
	cvt.u64.u32 	%rd52, %r42;
	add.s64 	%rd53, %rd52, %rd51;
	cvt.u64.u32 	%rd54, %r8;
	add.s64 	%rd55, %rd53, %rd54;
	shl.b64 	%rd56, %rd55, 2;
	add.s64 	%rd57, %rd5, %rd56;
	ld.global.f32 	%f82, [%rd3];
	mul.f32 	%f83, %f8, %f82;
	mul.f32 	%f84, %f9, %f83;
	mul.f32 	%f85, %f7, %f84;
	atom.global.add.f32 	%f86, [%rd57], %f85;
$L__BB1_13:
	ld.param.u32 	%r70, [_Z28joseph3d_lm_back_cuda_kernelPfS_S_S_S_S_yjjj_param_8];
	add.s32 	%r83, %r83, 1;
	add.s32 	%r82, %r82, 1;
	setp.ne.s32 	%p41, %r82, 0;
	mad.lo.s32 	%r81, %r33, %r70, %r81;
	@%p41 bra 	$L__BB1_5;
$L__BB1_14:
	and.pred  	%p42, %p2, %p1;
	not.pred 	%p43, %p42;
	@%p43 bra 	$L__BB1_26;
	ld.param.u32 	%r71, [_Z28joseph3d_lm_back_cuda_kernelPfS_S_S_S_S_yjjj_param_8];
	ld.param.u64 	%rd137, [_Z28joseph3d_lm_back_cuda_kernelPfS_S_S_S_S_yjjj_param_4];
	cvt.u64.u16 	%rd6, %rs1;
	cvta.to.global.u64 	%rd58, %rd137;
	cvt.u32.u16 	%r43, %rs1;
	mul.wide.u32 	%rd59, %r43, 4;
	add.s64 	%rd7, %rd58, %rd59;
	ld.global.f32 	%f87, [%rd7];
	sqrt.rn.f32 	%f88, %f5;
	div.rn.f32 	%f10, %f87, %f88;
	setp.eq.s32 	%p44, %r71, 0;
	@%p44 bra 	$L__BB1_26;
	ld.param.u32 	%r72, [_Z28joseph3d_lm_back_cuda_kernelPfS_S_S_S_S_yjjj_param_8];
	ld.param.u64 	%rd133, [_Z28joseph3d_lm_back_cuda_kernelPfS_S_S_S_S_yjjj_param_3];
	cvta.to.global.u64 	%rd60, %rd133;
	shl.b64 	%rd61, %rd6, 2;
	add.s64 	%rd8, %rd60, %rd61;
	add.s64 	%rd9, %rd4, %rd61;
	neg.s32 	%r85, %r72;
	mov.b32 	%r84, 0;
	mov.u32 	%r86, %r84;
$L__BB1_17:
	ld.param.u32 	%r64, [_Z28joseph3d_lm_back_cuda_kernelPfS_S_S_S_S_yjjj_param_7];
	ld.param.u64 	%rd138, [_Z28joseph3d_lm_back_cuda_kernelPfS_S_S_S_S_yjjj_param_4];
	ld.param.u64 	%rd134, [_Z28joseph3d_lm_back_cuda_kernelPfS_S_S_S_S_yjjj_param_3];
	ld.global.f32 	%f89, [%rd4];
	ld.global.f32 	%f90, [%rd8];
	cvt.rn.f32.u32 	%f91, %r86;
	ld.global.f32 	%f92, [%rd7];
	fma.rn.f32 	%f93, %f92, %f91, %f90;
	ld.global.f32 	%f94, [%rd9];
	sub.f32 	%f95, %f93, %f94;
	mul.f32 	%f96, %f1, %f95;
	div.rn.f32 	%f97, %f96, %f2;
	add.f32 	%f98, %f89, %f97;
	ld.global.f32 	%f99, [%rd4+8];
	mul.f32 	%f100, %f3, %f95;
	div.rn.f32 	%f101, %f100, %f2;
	add.f32 	%f102, %f99, %f101;
	cvta.to.global.u64 	%rd62, %rd134;
	ld.global.f32 	%f103, [%rd62];
	sub.f32 	%f104, %f98, %f103;
	cvta.to.global.u64 	%rd63, %rd138;
	ld.global.f32 	%f105, [%rd63];
	div.rn.f32 	%f106, %f104, %f105;
	cvt.rmi.f32.f32 	%f107, %f106;
	cvt.rzi.s32.f32 	%r16, %f107;
	add.s32 	%r17, %r16, 1;
	ld.global.f32 	%f108, [%rd62+8];
	sub.f32 	%f109, %f102, %f108;
	ld.global.f32 	%f110, [%rd63+8];
	div.rn.f32 	%f111, %f109, %f110;
	cvt.rmi.f32.f32 	%f112, %f111;
	cvt.rzi.s32.f32 	%r18, %f112;
	add.s32 	%r19, %r18, 1;
	cvt.rn.f32.s32 	%f113, %r16;
	fma.rn.f32 	%f114, %f105, %f113, %f103;
	sub.f32 	%f115, %f98, %f114;
	div.rn.f32 	%f11, %f115, %f105;
	cvt.rn.f32.s32 	%f116, %r18;
	fma.rn.f32 	%f117, %f110, %f116, %f108;
	sub.f32 	%f118, %f102, %f117;
	div.rn.f32 	%f12, %f118, %f110;
	setp.gt.s32 	%p45, %r16, -1;
	setp.lt.u32 	%p46, %r16, %r64;
	and.pred  	%p6, %p45, %p46;
	setp.gt.s32 	%p47, %r18, -1;
	setp.lt.u32 	%p48, %r18, %r33;
	and.pred  	%p7, %p47, %p48;
	and.pred  	%p50, %p6, %p7;
	not.pred 	%p51, %p50;
	@%p51 bra 	$L__BB1_19;
	ld.param.u32 	%r73, [_Z28joseph3d_lm_back_cuda_kernelPfS_S_S_S_S_yjjj_param_8];
	ld.param.u64 	%rd127, [_Z28joseph3d_lm_back_cuda_kernelPfS_S_S_S_S_yjjj_param_2];
	mul.lo.s32 	%r45, %r33, %r73;
	mul.lo.s32 	%r46, %r45, %r16;
	cvt.u64.u32 	%rd64, %r46;
	cvt.u64.u32 	%rd65, %r84;
	add.s64 	%rd66, %rd64, %rd65;
	cvt.u64.u32 	%rd67, %r18;
	add.s64 	%rd68, %rd66, %rd67;
	cvta.to.global.u64 	%rd69, %rd127;
	shl.b64 	%rd70, %rd68, 2;
	add.s64 	%rd71, %rd69, %rd70;
	ld.global.f32 	%f119, [%rd3];
	mov.f32 	%f120, 0f3F800000;
	sub.f32 	%f121, %f120, %f11;
	mul.f32 	%f122, %f121, %f119;
	sub.f32 	%f123, %f120, %f12;
	mul.f32 	%f124, %f123, %f122;
	mul.f32 	%f125, %f10, %f124;
	atom.global.add.f32 	%f126, [%rd71], %f125;
$L__BB1_19:
	ld.param.u32 	%r65, [_Z28joseph3d_lm_back_cuda_kernelPfS_S_S_S_S_yjjj_param_7];
	setp.gt.s32 	%p52, %r16, -2;
	setp.lt.u32 	%p53, %r17, %r65;
	and.pred  	%p8, %p52, %p53;
	and.pred  	%p54, %p8, %p7;
	not.pred 	%p55, %p54;
	@%p55 bra 	$L__BB1_21;
	ld.param.u32 	%r74, [_Z28joseph3d_lm_back_cuda_kernelPfS_S_S_S_S_yjjj_param_8];
	ld.param.u64 	%rd128, [_Z28joseph3d_lm_back_cuda_kernelPfS_S_S_S_S_yjjj_param_2];
	mul.lo.s32 	%r47, %r33, %r74;
	mul.lo.s32 	%r48, %r47, %r17;
	cvt.u64.u32 	%rd72, %r48;
	cvt.u64.u32 	%rd73, %r84;
	add.s64 	%rd74, %rd72, %rd73;
	cvt.u64.u32 	%rd75, %r18;
	add.s64 	%rd76, %rd74, %rd75;
	cvta.to.global.u64 	%rd77, %rd128;
	shl.b64 	%rd78, %rd76, 2;
	add.s64 	%rd79, %rd77, %rd78;
	ld.global.f32 	%f127, [%rd3];
	mul.f32 	%f128, %f11, %f127;
	mov.f32 	%f129, 0f3F800000;
	sub.f32 	%f130, %f129, %f12;
	mul.f32 	%f131, %f130, %f128;
	mul.f32 	%f132, %f10, %f131;
	atom.global.add.f32 	%f133, [%rd79], %f132;
$L__BB1_21:
	setp.lt.s32 	%p56, %r18, -1;
	not.pred 	%p57, %p6;
	or.pred  	%p58, %p57, %p56;
	setp.ge.u32 	%p59, %r19, %r33;
	or.pred  	%p60, %p58, %p59;
	@%p60 bra 	$L__BB1_23;
	ld.param.u32 	%r75, [_Z28joseph3d_lm_back_cuda_kernelPfS_S_S_S_S_yjjj_param_8];
	ld.param.u64 	%rd129, [_Z28joseph3d_lm_back_cuda_kernelPfS_S_S_S_S_yjjj_param_2];
	mul.lo.s32 	%r49, %r33, %r75;
	mul.lo.s32 	%r50, %r49, %r16;
	cvt.u64.u32 	%rd80, %r50;
	cvt.u64.u32 	%rd81, %r84;
	add.s64 	%rd82, %rd80, %rd81;
	cvt.u64.u32 	%rd83, %r19;
	add.s64 	%rd84, %rd82, %rd83;
	cvta.to.global.u64 	%rd85, %rd129;
	shl.b64 	%rd86, %rd84, 2;
	add.s64 	%rd87, %rd85, %rd86;
	ld.global.f32 	%f134, [%rd3];
	mov.f32 	%f135, 0f3F800000;
	sub.f32 	%f136, %f135, %f11;
	mul.f32 	%f137, %f136, %f134;
	mul.f32 	%f138, %f12, %f137;
	mul.f32 	%f139, %f10, %f138;
	atom.global.add.f32 	%f140, [%rd87], %f139;
$L__BB1_23:
	setp.ge.u32 	%p61, %r19, %r33;
	setp.lt.s32 	%p62, %r18, -1;
	not.pred 	%p63, %p8;
	or.pred  	%p64, %p63, %p62;
	or.pred  	%p65, %p64, %p61;
	@%p65 bra 	$L__BB1_25;
	ld.param.u32 	%r76, [_Z28joseph3d_lm_back_cuda_kernelPfS_S_S_S_S_yjjj_param_8];
	ld.param.u64 	%rd130, [_Z28joseph3d_lm_back_cuda_kernelPfS_S_S_S_S_yjjj_param_2];
	mul.lo.s32 	%r51, %r33, %r76;
	mul.lo.s32 	%r52, %r51, %r17;
	cvt.u64.u32 	%rd88, %r52;
	cvt.u64.u32 	%rd89, %r84;
	add.s64 	%rd90, %rd88, %rd89;
	cvt.u64.u32 	%rd91, %r19;
	add.s64 	%rd92, %rd90, %rd91;
	cvta.to.global.u64 	%rd93, %rd130;
	shl.b64 	%rd94, %rd92, 2;
	add.s64 	%rd95, %rd93, %rd94;
	ld.global.f32 	%f141, [%rd3];
	mul.f32 	%f142, %f11, %f141;
	mul.f32 	%f143, %f12, %f142;
	mul.f32 	%f144, %f10, %f143;
	atom.global.add.f32 	%f145, [%rd95], %f144;
$L__BB1_25:
	add.s32 	%r86, %r86, 1;
	add.s32 	%r85, %r85, 1;
	setp.ne.s32 	%p66, %r85, 0;
	add.s32 	%r84, %r84, %r33;
	@%p66 bra 	$L__BB1_17;
$L__BB1_26:
	@%p2 bra 	$L__BB1_38;
	ld.param.u64 	%rd139, [_Z28joseph3d_lm_back_cuda_kernelPfS_S_S_S_S_yjjj_param_4];
	cvta.to.global.u64 	%rd96, %rd139;
	ld.global.f32 	%f146, [%rd96+8];
	sqrt.rn.f32 	%f147, %f6;
	div.rn.f32 	%f13, %f146, %f147;
	setp.eq.s32 	%p67, %r33, 0;
	@%p67 bra 	$L__BB1_38;
	ld.param.u32 	%r77, [_Z28joseph3d_lm_back_cuda_kernelPfS_S_S_S_S_yjjj_param_8];
	mul.lo.s32 	%r23, %r33, %r77;
	neg.s32 	%r87, %r33;
	mov.b64 	%rd141, 0;
$L__BB1_29:
	ld.param.u32 	%r78, [_Z28joseph3d_lm_back_cuda_kernelPfS_S_S_S_S_yjjj_param_8];
	ld.param.u32 	%r66, [_Z28joseph3d_lm_back_cuda_kernelPfS_S_S_S_S_yjjj_param_7];
	ld.param.u64 	%rd140, [_Z28joseph3d_lm_back_cuda_kernelPfS_S_S_S_S_yjjj_param_4];
	ld.param.u64 	%rd135, [_Z28joseph3d_lm_back_cuda_kernelPfS_S_S_S_S_yjjj_param_3];
	ld.param.u64 	%rd131, [_Z28joseph3d_lm_back_cuda_kernelPfS_S_S_S_S_yjjj_param_2];
	cvta.to.global.u64 	%rd11, %rd131;
	cvt.u32.u64 	%r53, %rd141;
	ld.global.f32 	%f148, [%rd4];
	cvta.to.global.u64 	%rd98, %rd135;
	ld.global.f32 	%f149, [%rd98+8];
	cvt.rn.f32.u32 	%f150, %r53;
	cvta.to.global.u64 	%rd99, %rd140;
	ld.global.f32 	%f151, [%rd99+8];
	fma.rn.f32 	%f152, %f151, %f150, %f149;
	ld.global.f32 	%f153, [%rd4+8];
	sub.f32 	%f154, %f152, %f153;
	mul.f32 	%f155, %f1, %f154;
	div.rn.f32 	%f156, %f155, %f3;
	add.f32 	%f157, %f148, %f156;
	ld.global.f32 	%f158, [%rd4+4];
	mul.f32 	%f159, %f2, %f154;
	div.rn.f32 	%f160, %f159, %f3;
	add.f32 	%f161, %f158, %f160;
	ld.global.f32 	%f162, [%rd98];
	sub.f32 	%f163, %f157, %f162;
	ld.global.f32 	%f164, [%rd99];
	div.rn.f32 	%f165, %f163, %f164;
	cvt.rmi.f32.f32 	%f166, %f165;
	cvt.rzi.s32.f32 	%r26, %f166;
	add.s32 	%r27, %r26, 1;
	ld.global.f32 	%f167, [%rd98+4];
	sub.f32 	%f168, %f161, %f167;
	ld.global.f32 	%f169, [%rd99+4];
	div.rn.f32 	%f170, %f168, %f169;
	cvt.rmi.f32.f32 	%f171, %f170;
	cvt.rzi.s32.f32 	%r28, %f171;
	add.s32 	%r29, %r28, 1;
	cvt.rn.f32.s32 	%f172, %r26;
	fma.rn.f32 	%f173, %f164, %f172, %f162;
	sub.f32 	%f174, %f157, %f173;
	div.rn.f32 	%f14, %f174, %f164;
	cvt.rn.f32.s32 	%f175, %r28;
	fma.rn.f32 	%f176, %f169, %f175, %f167;
	sub.f32 	%f177, %f161, %f176;
	div.rn.f32 	%f15, %f177, %f169;
	setp.gt.s32 	%p68, %r26, -1;
	setp.lt.u32 	%p69, %r26, %r66;
	and.pred  	%p9, %p68, %p69;
	setp.gt.s32 	%p70, %r28, -1;
	setp.lt.u32 	%p71, %r28, %r78;
	and.pred  	%p10, %p70, %p71;
	and.pred  	%p73, %p9, %p10;
	not.pred 	%p74, %p73;
	@%p74 bra 	$L__BB1_31;
	mul.lo.s32 	%r54, %r23, %r26;
	cvt.u64.u32 	%rd100, %r54;
	mul.lo.s32 	%r55, %r28, %r33;
	cvt.u64.u32 	%rd101, %r55;
	add.s64 	%rd102, %rd141, %rd100;
	add.s64 	%rd103, %rd102, %rd101;
	shl.b64 	%rd104, %rd103, 2;
	add.s64 	%rd105, %rd11, %rd104;
	ld.global.f32 	%f178, [%rd3];
	mov.f32 	%f179, 0f3F800000;
	sub.f32 	%f180, %f179, %f14;
	mul.f32 	%f181, %f180, %f178;
	sub.f32 	%f182, %f179, %f15;
	mul.f32 	%f183, %f182, %f181;
	mul.f32 	%f184, %f13, %f183;
	atom.global.add.f32 	%f185, [%rd105], %f184;
$L__BB1_31:
	ld.param.u32 	%r67, [_Z28joseph3d_lm_back_cuda_kernelPfS_S_S_S_S_yjjj_param_7];
	setp.gt.s32 	%p75, %r26, -2;
	setp.lt.u32 	%p76, %r27, %r67;
	and.pred  	%p11, %p75, %p76;
	and.pred  	%p77, %p11, %p10;
	not.pred 	%p78, %p77;
	@%p78 bra 	$L__BB1_33;
	mul.lo.s32 	%r56, %r23, %r27;
	cvt.u64.u32 	%rd106, %r56;
	mul.lo.s32 	%r57, %r28, %r33;
	cvt.u64.u32 	%rd107, %r57;
	add.s64 	%rd108, %rd141, %rd106;
	add.s64 	%rd109, %rd108, %rd107;
	shl.b64 	%rd110, %rd109, 2;
	add.s64 	%rd111, %rd11, %rd110;
	ld.global.f32 	%f186, [%rd3];
	mul.f32 	%f187, %f14, %f186;
	mov.f32 	%f188, 0f3F800000;
	sub.f32 	%f189, %f188, %f15;
	mul.f32 	%f190, %f189, %f187;
	mul.f32 	%f191, %f13, %f190;
	atom.global.add.f32 	%f192, [%rd111], %f191;
$L__BB1_33:
	ld.param.u32 	%r79, [_Z28joseph3d_lm_back_cuda_kernelPfS_S_S_S_S_yjjj_param_8];
	setp.lt.s32 	%p79, %r28, -1;
	not.pred 	%p80, %p9;
	or.pred  	%p81, %p80, %p79;
	setp.ge.u32 	%p82, %r29, %r79;
	or.pred  	%p83, %p81, %p82;
	@%p83 bra 	$L__BB1_35;
	mul.lo.s32 	%r58, %r23, %r26;
	cvt.u64.u32 	%rd112, %r58;
	mul.lo.s32 	%r59, %r29, %r33;
	cvt.u64.u32 	%rd113, %r59;
	add.s64 	%rd114, %rd141, %rd112;
	add.s64 	%rd115, %rd114, %rd113;
	shl.b64 	%rd116, %rd115, 2;
	add.s64 	%rd117, %rd11, %rd116;
	ld.global.f32 	%f193, [%rd3];
	mov.f32 	%f194, 0f3F800000;
	sub.f32 	%f195, %f194, %f14;
	mul.f32 	%f196, %f195, %f193;
	mul.f32 	%f197, %f15, %f196;
	mul.f32 	%f198, %f13, %f197;
	atom.global.add.f32 	%f199, [%rd117], %f198;
$L__BB1_35:
	ld.param.u32 	%r80, [_Z28joseph3d_lm_back_cuda_kernelPfS_S_S_S_S_yjjj_param_8];
	setp.ge.u32 	%p84, %r29, %r80;
	setp.lt.s32 	%p85, %r28, -1;
	not.pred 	%p86, %p11;
	or.pred  	%p87, %p86, %p85;
	or.pred  	%p88, %p87, %p84;
	@%p88 bra 	$L__BB1_37;
	mul.lo.s32 	%r60, %r23, %r27;
	cvt.u64.u32 	%rd118, %r60;
	mul.lo.s32 	%r61, %r29, %r33;
	cvt.u64.u32 	%rd119, %r61;
	add.s64 	%rd120, %rd141, %rd118;
	add.s64 	%rd121, %rd120, %rd119;
	shl.b64 	%rd122, %rd121, 2;
	add.s64 	%rd123, %rd11, %rd122;
	ld.global.f32 	%f200, [%rd3];
	mul.f32 	%f201, %f14, %f200;
	mul.f32 	%f202, %f15, %f201;
	mul.f32 	%f203, %f13, %f202;
	atom.global.add.f32 	%f204, [%rd123], %f203;
$L__BB1_37:
	add.s64 	%rd141, %rd141, 1;
	add.s32 	%r87, %r87, 1;
	setp.ne.s32 	%p89, %r87, 0;
	@%p89 bra 	$L__BB1_29;
$L__BB1_38:
	ret;

}


// ===== COMPILED SASS (sm_100) =====

	.target	sm_100

	.elftype	@"ET_EXEC"


//--------------------- .note.nv.tkinfo           --------------------------
	.section	.note.nv.tkinfo,"",@"SHT_NOTE"
	.sectionflags	@"SHF_NOTE_NV_TKINFO"
	.tkinfo
        /*0018*/ 	.word	0x00000002
        /*0030*/ 	.string	""
        /*0030*/ 	.string	"ptxas"
        /*0030*/ 	.string	"Cuda compilation tools, release 13.0, V13.0.88"
        /*0030*/ 	.string	"Build cuda_13.0.r13.0/compiler.36424714_0"
        /*0030*/ 	.string	"-arch sm_100 -m 64 "



//--------------------- .note.nv.cuinfo           --------------------------
	.section	.note.nv.cuinfo,"",@"SHT_NOTE"
	.sectionflags	@"SHF_NOTE_NV_CUINFO"
        /*0018*/ 	.short	0x0002
        /*001a*/ 	.short	0x0064
        /*001c*/ 	.short	0x0082
	.zero		2


//--------------------- .nv.info                  --------------------------
	.section	.nv.info,"",@"SHT_CUDA_INFO"
	.align	4


	//----- nvinfo : EIATTR_REGCOUNT
	.align		4
        /*0000*/ 	.byte	0x04, 0x2f
        /*0002*/ 	.short	(.L_1 - .L_0)
	.align		4
.L_0:
        /*0004*/ 	.word	index@(_Z19add_to_first_kernelPfS_y)
        /*0008*/ 	.word	0x0000000a


	//----- nvinfo : EIATTR_FRAME_SIZE
	.align		4
.L_1:
        /*000c*/ 	.byte	0x04, 0x11
        /*000e*/ 	.short	(.L_3 - .L_2)
	.align		4
.L_2:
        /*0010*/ 	.word	index@(_Z19add_to_first_kernelPfS_y)
        /*0014*/ 	.word	0x00000000


	//----- nvinfo : EIATTR_REGCOUNT
	.align		4
.L_3:
        /*0018*/ 	.byte	0x04, 0x2f
        /*001a*/ 	.short	(.L_5 - .L_4)
	.align		4
.L_4:
        /*001c*/ 	.word	index@(_Z28joseph3d_lm_back_cuda_kernelPfS_S_S_S_S_yjjj)
        /*0020*/ 	.word	0x0000002a


	//----- nvinfo : EIATTR_FRAME_SIZE
	.align		4
.L_5:
        /*0024*/ 	.byte	0x04, 0x11
        /*0026*/ 	.short	(.L_7 - .L_6)
	.align		4
.L_6:
        /*0028*/ 	.word	index@($__internal_1_$__cuda_sm3x_div_rn_noftz_f32_slowpath)
        /*002c*/ 	.word	0x00000000


	//----- nvinfo : EIATTR_FRAME_SIZE
	.align		4
.L_7:
        /*0030*/ 	.byte	0x04, 0x11
        /*0032*/ 	.short	(.L_9 - .L_8)
	.align		4
.L_8:
        /*0034*/ 	.word	index@($__internal_0_$__cuda_sm20_sqrt_rn_f32_slowpath)
        /*0038*/ 	.word	0x00000000


	//----- nvinfo : EIATTR_FRAME_SIZE
	.align		4
.L_9:
        /*003c*/ 	.byte	0x04, 0x11
        /*003e*/ 	.short	(.L_11 - .L_10)
	.align		4
.L_10:
        /*0040*/ 	.word	index@(_Z28joseph3d_lm_back_cuda_kernelPfS_S_S_S_S_yjjj)
        /*0044*/ 	.word	0x00000000


	//----- nvinfo : EIATTR_MIN_STACK_SIZE
	.align		4
.L_11:
        /*0048*/ 	.byte	0x04, 0x12
        /*004a*/ 	.short	(.L_13 - .L_12)
	.align		4
.L_12:
        /*004c*/ 	.word	index@(_Z28joseph3d_lm_back_cuda_kernelPfS_S_S_S_S_yjjj)
        /*0050*/ 	.word	0x00000000


	//----- nvinfo : EIATTR_MIN_STACK_SIZE
	.align		4
.L_13:
        /*0054*/ 	.byte	0x04, 0x12
        /*0056*/ 	.short	(.L_15 - .L_14)
	.align		4
.L_14:
        /*0058*/ 	.word	index@(_Z19add_to_first_kernelPfS_y)
        /*005c*/ 	.word	0x00000000
.L_15:


//--------------------- .nv.compat                --------------------------
	.section	.nv.compat,"",@"SHT_CUDA_COMPAT_INFO"
	.align	4
        /*0000*/ 	.byte	0x02, 0x09, 0x00, 0x00, 0x02, 0x02, 0x01, 0x00, 0x02, 0x05, 0x05, 0x00, 0x03, 0x07, 0x01, 0x01
        /*0010*/ 	.byte	0x02, 0x03, 0x00, 0x00, 0x02, 0x06, 0x01, 0x00, 0x04, 0x0b, 0x08, 0x00, 0x01, 0x00, 0x00, 0x00
        /*0020*/ 	.byte	0x00, 0x00, 0x00, 0x00


//--------------------- .nv.info._Z28joseph3d_lm_back_cuda_kernelPfS_S_S_S_S_yjjj --------------------------
	.section	.nv.info._Z28joseph3d_lm_back_cuda_kernelPfS_S_S_S_S_yjjj,"",@"SHT_CUDA_INFO"
	.sectionflags	@""
	.align	4


	//----- nvinfo : EIATTR_CUDA_API_VERSION
	.align		4
        /*0000*/ 	.byte	0x04, 0x37
        /*0002*/ 	.short	(.L_17 - .L_16)
.L_16:
        /*0004*/ 	.word	0x00000082


	//----- nvinfo : EIATTR_KPARAM_INFO
	.align		4
.L_17:
        /*0008*/ 	.byte	0x04, 0x17
        /*000a*/ 	.short	(.L_19 - .L_18)
.L_18:
        /*000c*/ 	.word	0x00000000
        /*0010*/ 	.short	0x0009
        /*0012*/ 	.short	0x0040
        /*0014*/ 	.byte	0x00, 0xf0, 0x11, 0x00


	//----- nvinfo : EIATTR_KPARAM_INFO
	.align		4
.L_19:
        /*0018*/ 	.byte	0x04, 0x17
        /*001a*/ 	.short	(.L_21 - .L_20)
.L_20:
        /*001c*/ 	.word	0x00000000
        /*0020*/ 	.short	0x0008
        /*0022*/ 	.short	0x003c
        /*0024*/ 	.byte	0x00, 0xf0, 0x11, 0x00


	//----- nvinfo : EIATTR_KPARAM_INFO
	.align		4
.L_21:
        /*0028*/ 	.byte	0x04, 0x17
        /*002a*/ 	.short	(.L_23 - .L_22)
.L_22:
        /*002c*/ 	.word	0x00000000
        /*0030*/ 	.short	0x0007
        /*0032*/ 	.short	0x0038
        /*0034*/ 	.byte	0x00, 0xf0, 0x11, 0x00


	//----- nvinfo : EIATTR_KPARAM_INFO
	.align		4
.L_23:
        /*0038*/ 	.byte	0x04, 0x17
        /*003a*/ 	.short	(.L_25 - .L_24)
.L_24:
        /*003c*/ 	.word	0x00000000
        /*0040*/ 	.short	0x0006
        /*0042*/ 	.short	0x0030
        /*0044*/ 	.byte	0x00, 0xf0, 0x21, 0x00


	//----- nvinfo : EIATTR_KPARAM_INFO
	.align		4
.L_25:
        /*0048*/ 	.byte	0x04, 0x17
        /*004a*/ 	.short	(.L_27 - .L_26)
.L_26:
        /*004c*/ 	.word	0x00000000
        /*0050*/ 	.short	0x0005
        /*0052*/ 	.short	0x0028
        /*0054*/ 	.byte	0x00, 0xf5, 0x21, 0x00


	//----- nvinfo : EIATTR_KPARAM_INFO
	.align		4
.L_27:
        /*0058*/ 	.byte	0x04, 0x17
        /*005a*/ 	.short	(.L_29 - .L_28)
.L_28:
        /*005c*/ 	.word	0x00000000
        /*0060*/ 	.short	0x0004
        /*0062*/ 	.short	0x0020
        /*0064*/ 	.byte	0x00, 0xf5, 0x21, 0x00


	//----- nvinfo : EIATTR_KPARAM_INFO
	.align		4
.L_29:
        /*0068*/ 	.byte	0x04, 0x17
        /*006a*/ 	.short	(.L_31 - .L_30)
.L_30:
        /*006c*/ 	.word	0x00000000
        /*0070*/ 	.short	0x0003
        /*0072*/ 	.short	0x0018
        /*0074*/ 	.byte	0x00, 0xf5, 0x21, 0x00


	//----- nvinfo : EIATTR_KPARAM_INFO
	.align		4
.L_31:
        /*0078*/ 	.byte	0x04, 0x17
        /*007a*/ 	.short	(.L_33 - .L_32)
.L_32:
        /*007c*/ 	.word	0x00000000
        /*0080*/ 	.short	0x0002
        /*0082*/ 	.short	0x0010
        /*0084*/ 	.byte	0x00, 0xf5, 0x21, 0x00


	//----- nvinfo : EIATTR_KPARAM_INFO
	.align		4
.L_33:
        /*0088*/ 	.byte	0x04, 0x17
        /*008a*/ 	.short	(.L_35 - .L_34)
.L_34:
        /*008c*/ 	.word	0x00000000
        /*0090*/ 	.short	0x0001
        /*0092*/ 	.short	0x0008
        /*0094*/ 	.byte	0x00, 0xf5, 0x21, 0x00


	//----- nvinfo : EIATTR_KPARAM_INFO
	.align		4
.L_35:
        /*0098*/ 	.byte	0x04, 0x17
        /*009a*/ 	.short	(.L_37 - .L_36)
.L_36:
        /*009c*/ 	.word	0x00000000
        /*00a0*/ 	.short	0x0000
        /*00a2*/ 	.short	0x0000
        /*00a4*/ 	.byte	0x00, 0xf5, 0x21, 0x00


	//----- nvinfo : EIATTR_SPARSE_MMA_MASK
	.align		4
.L_37:
        /*00a8*/ 	.byte	0x03, 0x50
        /*00aa*/ 	.short	0x0000


	//----- nvinfo : EIATTR_MAXREG_COUNT
	.align		4
        /*00ac*/ 	.byte	0x03, 0x1b
        /*00ae*/ 	.short	0x00ff


	//----- nvinfo : EIATTR_MERCURY_ISA_VERSION
	.align		4
        /*00b0*/ 	.byte	0x03, 0x5f
        /*00b2*/ 	.short	0x0101


	//----- nvinfo : EIATTR_VRC_CTA_INIT_COUNT
	.align		4
        /*00b4*/ 	.byte	0x02, 0x4a
	.zero		1
	.zero		1


	//----- nvinfo : EIATTR_EXIT_INSTR_OFFSETS
	.align		4
        /*00b8*/ 	.byte	0x04, 0x1c
        /*00ba*/ 	.short	(.L_39 - .L_38)


	//   ....[0]....
.L_38:
        /*00bc*/ 	.word	0x00000080


	//   ....[1]....
        /*00c0*/ 	.word	0x000000f0


	//   ....[2]....
        /*00c4*/ 	.word	0x000023e0


	//   ....[3]....
        /*00c8*/ 	.word	0x000025e0


	//   ....[4]....
        /*00cc*/ 	.word	0x00003310


	//----- nvinfo : EIATTR_CRS_STACK_SIZE
	.align		4
.L_39:
        /*00d0*/ 	.byte	0x04, 0x1e
        /*00d2*/ 	.short	(.L_41 - .L_40)
.L_40:
        /*00d4*/ 	.word	0x00000000


	//----- nvinfo : EIATTR_CBANK_PARAM_SIZE
	.align		4
.L_41:
        /*00d8*/ 	.byte	0x03, 0x19
        /*00da*/ 	.short	0x0044


	//----- nvinfo : EIATTR_PARAM_CBANK
	.align		4
        /*00dc*/ 	.byte	0x04, 0x0a
        /*00de*/ 	.short	(.L_43 - .L_42)
	.align		4
.L_42:
        /*00e0*/ 	.word	index@(.nv.constant0._Z28joseph3d_lm_back_cuda_kernelPfS_S_S_S_S_yjjj)
        /*00e4*/ 	.short	0x0380
        /*00e6*/ 	.short	0x0044


	//----- nvinfo : EIATTR_SW_WAR
	.align		4
.L_43:
        /*00e8*/ 	.byte	0x04, 0x36
        /*00ea*/ 	.short	(.L_45 - .L_44)
.L_44:
        /*00ec*/ 	.word	0x00000008
.L_45:


//--------------------- .nv.info._Z19add_to_first_kernelPfS_y --------------------------
	.section	.nv.info._Z19add_to_first_kernelPfS_y,"",@"SHT_CUDA_INFO"
	.sectionflags	@""
	.align	4


	//----- nvinfo : EIATTR_CUDA_API_VERSION
	.align		4
        /*0000*/ 	.byte	0x04, 0x37
        /*0002*/ 	.short	(.L_47 - .L_46)
.L_46:
        /*0004*/ 	.word	0x00000082


	//----- nvinfo : EIATTR_KPARAM_INFO
	.align		4
.L_47:
        /*0008*/ 	.byte	0x04, 0x17
        /*000a*/ 	.short	(.L_49 - .L_48)
.L_48:
        /*000c*/ 	.word	0x00000000
        /*0010*/ 	.short	0x0002
        /*0012*/ 	.short	0x0010
        /*0014*/ 	.byte	0x00, 0xf0, 0x21, 0x00


	//----- nvinfo : EIATTR_KPARAM_INFO
	.align		4
.L_49:
        /*0018*/ 	.byte	0x04, 0x17
        /*001a*/ 	.short	(.L_51 - .L_50)
.L_50:
        /*001c*/ 	.word	0x00000000
        /*0020*/ 	.short	0x0001
        /*0022*/ 	.short	0x0008
        /*0024*/ 	.byte	0x00, 0xf5, 0x21, 0x00


	//----- nvinfo : EIATTR_KPARAM_INFO
	.align		4
.L_51:
        /*0028*/ 	.byte	0x04, 0x17
        /*002a*/ 	.short	(.L_53 - .L_52)
.L_52:
        /*002c*/ 	.word	0x00000000
        /*0030*/ 	.short	0x0000
        /*0032*/ 	.short	0x0000
        /*0034*/ 	.byte	0x00, 0xf5, 0x21, 0x00


	//----- nvinfo : EIATTR_SPARSE_MMA_MASK
	.align		4
.L_53:
        /*0038*/ 	.byte	0x03, 0x50
        /*003a*/ 	.short	0x0000


	//----- nvinfo : EIATTR_MAXREG_COUNT
	.align		4
        /*003c*/ 	.byte	0x03, 0x1b
        /*003e*/ 	.short	0x00ff


	//----- nvinfo : EIATTR_MERCURY_ISA_VERSION
	.align		4
        /*0040*/ 	.byte	0x03, 0x5f
        /*0042*/ 	.short	0x0101


	//----- nvinfo : EIATTR_VRC_CTA_INIT_COUNT
	.align		4
        /*0044*/ 	.byte	0x02, 0x4a
	.zero		1
	.zero		1


	//----- nvinfo : EIATTR_EXIT_INSTR_OFFSETS
	.align		4
        /*0048*/ 	.byte	0x04, 0x1c
        /*004a*/ 	.short	(.L_55 - .L_54)


	//   ....[0]....
.L_54:
        /*004c*/ 	.word	0x00000080


	//   ....[1]....
        /*0050*/ 	.word	0x00000150


	//----- nvinfo : EIATTR_CBANK_PARAM_SIZE
	.align		4
.L_55:
        /*0054*/ 	.byte	0x03, 0x19
        /*0056*/ 	.short	0x0018


	//----- nvinfo : EIATTR_PARAM_CBANK
	.align		4
        /*0058*/ 	.byte	0x04, 0x0a
        /*005a*/ 	.short	(.L_57 - .L_56)
	.align		4
.L_56:
        /*005c*/ 	.word	index@(.nv.constant0._Z19add_to_first_kernelPfS_y)
        /*0060*/ 	.short	0x0380
        /*0062*/ 	.short	0x0018


	//----- nvinfo : EIATTR_SW_WAR
	.align		4
.L_57:
        /*0064*/ 	.byte	0x04, 0x36
        /*0066*/ 	.short	(.L_59 - .L_58)
.L_58:
        /*0068*/ 	.word	0x00000008
.L_59:


//--------------------- .nv.callgraph             --------------------------
	.section	.nv.callgraph,"",@"SHT_CUDA_CALLGRAPH"
	.align	4
	.sectionentsize	8
	.align		4
        /*0000*/ 	.word	0x00000000
	.align		4
        /*0004*/ 	.word	0xffffffff
	.align		4
        /*0008*/ 	.word	0x00000000
	.align		4
        /*000c*/ 	.word	0xfffffffe
	.align		4
        /*0010*/ 	.word	0x00000000
	.align		4
        /*0014*/ 	.word	0xfffffffd
	.align		4
        /*0018*/ 	.word	0x00000000
	.align		4
        /*001c*/ 	.word	0xfffffffc


//--------------------- .text._Z28joseph3d_lm_back_cuda_kernelPfS_S_S_S_S_yjjj --------------------------
	.section	.text._Z28joseph3d_lm_back_cuda_kernelPfS_S_S_S_S_yjjj,"ax",@progbits
	.align	128
        .global         _Z28joseph3d_lm_back_cuda_kernelPfS_S_S_S_S_yjjj
        .type           _Z28joseph3d_lm_back_cuda_kernelPfS_S_S_S_S_yjjj,@function
        .size           _Z28joseph3d_lm_back_cuda_kernelPfS_S_S_S_S_yjjj,(.L_x_103 - _Z28joseph3d_lm_back_cuda_kernelPfS_S_S_S_S_yjjj)
        .other          _Z28joseph3d_lm_back_cuda_kernelPfS_S_S_S_S_yjjj,@"STO_CUDA_ENTRY STV_DEFAULT"
_Z28joseph3d_lm_back_cuda_kernelPfS_S_S_S_S_yjjj:
.text._Z28joseph3d_lm_back_cuda_kernelPfS_S_S_S_S_yjjj:
[----:B------:R-:W-:Y:S01]  /*0000*/  LDC R1, c[0x0][0x37c] ;  /* 0x0000df00ff017b82 */ /* 0x000fe20000000800 */
[----:B------:R-:W0:Y:S01]  /*0010*/  S2R R3, SR_CTAID.X ;  /* 0x0000000000037919 */ /* 0x000e220000002500 */
[----:B------:R-:W0:Y:S01]  /*0020*/  LDCU UR4, c[0x0][0x360] ;  /* 0x00006c00ff0477ac */ /* 0x000e220008000800 */
[----:B------:R-:W0:Y:S01]  /*0030*/  S2R R0, SR_TID.X ;  /* 0x0000000000007919 */ /* 0x000e220000002100 */
[----:B------:R-:W1:Y:S01]  /*0040*/  LDCU.64 UR6, c[0x0][0x3b0] ;  /* 0x00007600ff0677ac */ /* 0x000e620008000a00 */
[----:B0-----:R-:W-:-:S05]  /*0050*/  IMAD R3, R3, UR4, R0 ;  /* 0x0000000403037c24 */ /* 0x001fca000f8e0200 */
[----:B-1----:R-:W-:-:S04]  /*0060*/  ISETP.GE.U32.AND P0, PT, R3, UR6, PT ;  /* 0x0000000603007c0c */ /* 0x002fc8000bf06070 */
[----:B------:R-:W-:-:S13]  /*0070*/  ISETP.GE.U32.AND.EX P0, PT, RZ, UR7, PT, P0 ;  /* 0x00000007ff007c0c */ /* 0x000fda000bf06100 */
[----:B------:R-:W-:Y:S05]  /*0080*/  @P0 EXIT ;  /* 0x000000000000094d */ /* 0x000fea0003800000 */
[----:B------:R-:W0:Y:S01]  /*0090*/  LDCU.64 UR4, c[0x0][0x3a8] ;  /* 0x00007500ff0477ac */ /* 0x000e220008000a00 */
[----:B------:R-:W1:Y:S01]  /*00a0*/  LDCU.64 UR6, c[0x0][0x358] ;  /* 0x00006b00ff0677ac */ /* 0x000e620008000a00 */
[----:B0-----:R-:W-:-:S04]  /*00b0*/  LEA R20, P0, R3, UR4, 0x2 ;  /* 0x0000000403147c11 */ /* 0x001fc8000f8010ff */
[----:B------:R-:W-:-:S05]  /*00c0*/  LEA.HI.X R21, R3, UR5, RZ, 0x2, P0 ;  /* 0x0000000503157c11 */ /* 0x000fca00080f14ff */
[----:B-1----:R-:W2:Y:S02]  /*00d0*/  LDG.E R0, desc[UR6][R20.64] ;  /* 0x0000000614007981 */ /* 0x002ea4000c1e1900 */
[----:B--2---:R-:W-:-:S13]  /*00e0*/  FSETP.NEU.AND P0, PT, R0, RZ, PT ;  /* 0x000000ff0000720b */ /* 0x004fda0003f0d000 */
[----:B------:R-:W-:Y:S05]  /*00f0*/  @!P0 EXIT ;  /* 0x000000000000894d */ /* 0x000fea0003800000 */
[----:B------:R-:W0:Y:S01]  /*0100*/  LDC.64 R8, c[0x0][0x388] ;  /* 0x0000e200ff087b82 */ /* 0x000e220000000a00 */
[----:B------:R-:W-:-:S07]  /*0110*/  UMOV UR4, URZ ;  /* 0x000000ff00047c82 */ /* 0x000fce0008000000 */
[----:B------:R-:W1:Y:S01]  /*0120*/  LDC.64 R18, c[0x0][0x380] ;  /* 0x0000e000ff127b82 */ /* 0x000e620000000a00 */
[----:B0-----:R-:W-:-:S05]  /*0130*/  IMAD.WIDE.U32 R8, R3, 0xc, R8 ;  /* 0x0000000c03087825 */ /* 0x001fca00078e0008 */
[----:B------:R-:W-:Y:S01]  /*0140*/  IADD3 R9, PT, PT, R9, UR4, RZ ;  /* 0x0000000409097c10 */ /* 0x000fe2000fffe0ff */
[----:B-1----:R-:W-:-:S04]  /*0150*/  IMAD.WIDE.U32 R18, R3, 0xc, R18 ;  /* 0x0000000c03127825 */ /* 0x002fc800078e0012 */
[----:B------:R-:W2:Y:S01]  /*0160*/  LDG.E R26, desc[UR6][R8.64] ;  /* 0x00000006081a7981 */ /* 0x000ea2000c1e1900 */
[----:B------:R-:W-:-:S03]  /*0170*/  IADD3 R17, PT, PT, R19, UR4, RZ ;  /* 0x0000000413117c10 */ /* 0x000fc6000fffe0ff */
[----:B------:R-:W3:Y:S01]  /*0180*/  LDG.E R25, desc[UR6][R8.64+0x4] ;  /* 0x0000040608197981 */ /* 0x000ee2000c1e1900 */
[----:B------:R-:W-:-:S03]  /*0190*/  MOV R16, R18 ;  /* 0x0000001200107202 */ /* 0x000fc60000000f00 */
[----:B------:R-:W4:Y:S04]  /*01a0*/  LDG.E R24, desc[UR6][R8.64+0x8] ;  /* 0x0000080608187981 */ /* 0x000f28000c1e1900 */
[----:B------:R-:W2:Y:S04]  /*01b0*/  LDG.E R3, desc[UR6][R16.64] ;  /* 0x0000000610037981 */ /* 0x000ea8000c1e1900 */
[----:B------:R-:W3:Y:S04]  /*01c0*/  LDG.E R0, desc[UR6][R16.64+0x4] ;  /* 0x0000040610007981 */ /* 0x000ee8000c1e1900 */
[----:B------:R-:W4:Y:S01]  /*01d0*/  LDG.E R5, desc[UR6][R16.64+0x8] ;  /* 0x0000080610057981 */ /* 0x000f22000c1e1900 */
[----:B------:R-:W-:Y:S01]  /*01e0*/  BSSY.RECONVERGENT B2, `(.L_x_0) ;  /* 0x0000015000027945 */ /* 0x000fe20003800200 */
[----:B--2---:R-:W-:Y:S01]  /*01f0*/  FADD R26, R26, -R3 ;  /* 0x800000031a1a7221 */ /* 0x004fe20000000000 */
[----:B---3--:R-:W-:-:S03]  /*0200*/  FADD R25, R25, -R0 ;  /* 0x8000000019197221 */ /* 0x008fc60000000000 */
[----:B------:R-:W-:Y:S01]  /*0210*/  FMUL R3, R26, R26 ;  /* 0x0000001a1a037220 */ /* 0x000fe20000400000 */
[----:B----4-:R-:W-:Y:S01]  /*0220*/  FADD R24, R24, -R5 ;  /* 0x8000000518187221 */ /* 0x010fe20000000000 */
[----:B------:R-:W-:-:S03]  /*0230*/  FMUL R7, R25, R25 ;  /* 0x0000001919077220 */ /* 0x000fc60000400000 */
[----:B------:R-:W-:Y:S01]  /*0240*/  FMUL R5, R24, R24 ;  /* 0x0000001818057220 */ /* 0x000fe20000400000 */
[----:B------:R-:W-:-:S04]  /*0250*/  FADD R6, R3, R7 ;  /* 0x0000000703067221 */ /* 0x000fc80000000000 */
[----:B------:R-:W-:-:S04]  /*0260*/  FADD R6, R5, R6 ;  /* 0x0000000605067221 */ /* 0x000fc80000000000 */
[----:B------:R-:W0:Y:S08]  /*0270*/  MUFU.RCP R11, R6 ;  /* 0x00000006000b7308 */ /* 0x000e300000001000 */
[----:B------:R-:W1:Y:S01]  /*0280*/  FCHK P0, R3, R6 ;  /* 0x0000000603007302 */ /* 0x000e620000000000 */
[----:B0-----:R-:W-:-:S04]  /*0290*/  FFMA R0, -R6, R11, 1 ;  /* 0x3f80000006007423 */ /* 0x001fc8000000010b */
[----:B------:R-:W-:-:S04]  /*02a0*/  FFMA R0, R11, R0, R11 ;  /* 0x000000000b007223 */ /* 0x000fc8000000000b */
[----:B------:R-:W-:-:S04]  /*02b0*/  FFMA R9, R3, R0, RZ ;  /* 0x0000000003097223 */ /* 0x000fc800000000ff */
[----:B------:R-:W-:-:S04]  /*02c0*/  FFMA R4, -R6, R9, R3 ;  /* 0x0000000906047223 */ /* 0x000fc80000000103 */
[----:B------:R-:W-:Y:S01]  /*02d0*/  FFMA R4, R0, R4, R9 ;  /* 0x0000000400047223 */ /* 0x000fe20000000009 */
[----:B-1----:R-:W-:Y:S06]  /*02e0*/  @!P0 BRA `(.L_x_1) ;  /* 0x0000000000108947 */ /* 0x002fec0003800000 */
[----:B------:R-:W-:Y:S02]  /*02f0*/  MOV R0, R6 ;  /* 0x0000000600007202 */ /* 0x000fe40000000f00 */
[----:B------:R-:W-:-:S07]  /*0300*/  MOV R28, 0x320 ;  /* 0x00000320001c7802 */ /* 0x000fce0000000f00 */
[----:B------:R-:W-:Y:S05]  /*0310*/  CALL.REL.NOINC `($__internal_1_$__cuda_sm3x_div_rn_noftz_f32_slowpath) ;  /* 0x0000003000587944 */ /* 0x000fea0003c00000 */
[----:B------:R-:W-:-:S07]  /*0320*/  MOV R4, R0 ;  /* 0x0000000000047202 */ /* 0x000fce0000000f00 */
.L_x_1:
[----:B------:R-:W-:Y:S05]  /*0330*/  BSYNC.RECONVERGENT B2 ;  /* 0x0000000000027941 */ /* 0x000fea0003800200 */
.L_x_0:
[----:B------:R-:W0:Y:S01]  /*0340*/  MUFU.RCP R3, R6 ;  /* 0x0000000600037308 */ /* 0x000e220000001000 */
[----:B------:R-:W-:Y:S07]  /*0350*/  BSSY.RECONVERGENT B2, `(.L_x_2) ;  /* 0x000000d000027945 */ /* 0x000fee0003800200 */
        /* <DEDUP_REMOVED lines=8> */
[----:B------:R-:W-:Y:S02]  /*03e0*/  MOV R0, R6 ;  /* 0x0000000600007202 */ /* 0x000fe40000000f00 */
[----:B------:R-:W-:-:S07]  /*03f0*/  MOV R28, 0x410 ;  /* 0x00000410001c7802 */ /* 0x000fce0000000f00 */
[----:B------:R-:W-:Y:S05]  /*0400*/  CALL.REL.NOINC `($__internal_1_$__cuda_sm3x_div_rn_noftz_f32_slowpath) ;  /* 0x00000030001c7944 */ /* 0x000fea0003c00000 */
[----:B------:R-:W-:-:S07]  /*0410*/  IMAD.MOV.U32 R23, RZ, RZ, R0 ;  /* 0x000000ffff177224 */ /* 0x000fce00078e0000 */
.L_x_3:
[----:B------:R-:W-:Y:S05]  /*0420*/  BSYNC.RECONVERGENT B2 ;  /* 0x0000000000027941 */ /* 0x000fea0003800200 */
.L_x_2:
        /* <DEDUP_REMOVED lines=13> */
[----:B------:R-:W-:-:S07]  /*0500*/  MOV R22, R0 ;  /* 0x0000000000167202 */ /* 0x000fce0000000f00 */
.L_x_5:
[----:B------:R-:W-:Y:S05]  /*0510*/  BSYNC.RECONVERGENT B2 ;  /* 0x0000000000027941 */ /* 0x000fea0003800200 */
.L_x_4:
[C---:B------:R-:W-:Y:S01]  /*0520*/  FSETP.GE.AND P6, PT, R23.reuse, R22, PT ;  /* 0x000000161700720b */ /* 0x040fe20003fc6000 */
[----:B------:R-:W0:Y:S01]  /*0530*/  LDCU.64 UR8, c[0x0][0x390] ;  /* 0x00007200ff0877ac */ /* 0x000e220008000a00 */
[C---:B------:R-:W-:Y:S01]  /*0540*/  FSETP.GE.AND P1, PT, R22.reuse, R23, PT ;  /* 0x000000171600720b */ /* 0x040fe20003f26000 */
[----:B------:R-:W-:Y:S01]  /*0550*/  BSSY B2, `(.L_x_6) ;  /* 0x00000ec000027945 */ /* 0x000fe20003800000 */
[-C--:B------:R-:W-:Y:S02]  /*0560*/  FSETP.GE.AND P6, PT, R23, R4.reuse, P6 ;  /* 0x000000041700720b */ /* 0x080fe400037c6000 */
[----:B------:R-:W-:Y:S02]  /*0570*/  FSETP.LTU.OR P1, PT, R22, R4, !P1 ;  /* 0x000000041600720b */ /* 0x000fe40004f29400 */
[----:B------:R-:W-:-:S04]  /*0580*/  SEL R15, RZ, 0x1, !P6 ;  /* 0x00000001ff0f7807 */ /* 0x000fc80007000000 */
[----:B------:R-:W-:-:S04]  /*0590*/  SEL R15, R15, 0x2, P1 ;  /* 0x000000020f0f7807 */ /* 0x000fc80000800000 */
[----:B------:R-:W-:-:S04]  /*05a0*/  PRMT R0, R15, 0x9910, RZ ;  /* 0x000099100f007816 */ /* 0x000fc800000000ff */
[----:B------:R-:W-:-:S13]  /*05b0*/  ISETP.NE.AND P0, PT, R0, RZ, PT ;  /* 0x000000ff0000720c */ /* 0x000fda0003f05270 */
[----:B0-----:R-:W-:Y:S05]  /*05c0*/  @P0 BRA `(.L_x_7) ;  /* 0x0000000c00900947 */ /* 0x001fea0003800000 */
[----:B------:R-:W-:Y:S01]  /*05d0*/  IADD3 R0, PT, PT, R4, -0xd000000, RZ ;  /* 0xf300000004007810 */ /* 0x000fe20007ffe0ff */
[----:B------:R0:W1:Y:S01]  /*05e0*/  MUFU.RSQ R5, R4 ;  /* 0x0000000400057308 */ /* 0x0000620000001400 */
[----:B------:R-:W-:Y:S02]  /*05f0*/  BSSY.RECONVERGENT B0, `(.L_x_8) ;  /* 0x000000a000007945 */ /* 0x000fe40003800200 */
[----:B------:R-:W-:-:S13]  /*0600*/  ISETP.GT.U32.AND P0, PT, R0, 0x727fffff, PT ;  /* 0x727fffff0000780c */ /* 0x000fda0003f04070 */
[----:B0-----:R-:W-:Y:S05]  /*0610*/  @!P0 BRA `(.L_x_9) ;  /* 0x00000000000c8947 */ /* 0x001fea0003800000 */
[----:B------:R-:W-:-:S07]  /*0620*/  MOV R8, 0x640 ;  /* 0x0000064000087802 */ /* 0x000fce0000000f00 */
[----:B-1----:R-:W-:Y:S05]  /*0630*/  CALL.REL.NOINC `($__internal_0_$__cuda_sm20_sqrt_rn_f32_slowpath) ;  /* 0x0000002c00387944 */ /* 0x002fea0003c00000 */
[----:B------:R-:W-:Y:S05]  /*0640*/  BRA `(.L_x_10) ;  /* 0x0000000000107947 */ /* 0x000fea0003800000 */
.L_x_9:
[C---:B-1----:R-:W-:Y:S01]  /*0650*/  FMUL.FTZ R3, R5.reuse, R4 ;  /* 0x0000000405037220 */ /* 0x042fe20000410000 */
[----:B------:R-:W-:-:S03]  /*0660*/  FMUL.FTZ R2, R5, 0.5 ;  /* 0x3f00000005027820 */ /* 0x000fc60000410000 */
[----:B------:R-:W-:-:S04]  /*0670*/  FFMA R0, -R3, R3, R4 ;  /* 0x0000000303007223 */ /* 0x000fc80000000104 */
[----:B------:R-:W-:-:S07]  /*0680*/  FFMA R0, R0, R2, R3 ;  /* 0x0000000200007223 */ /* 0x000fce0000000003 */
.L_x_10:
[----:B------:R-:W-:Y:S05]  /*0690*/  BSYNC.RECONVERGENT B0 ;  /* 0x0000000000007941 */ /* 0x000fea0003800200 */
.L_x_8:
[----:B------:R-:W0:Y:S02]  /*06a0*/  LDC.64 R2, c[0x0][0x3a0] ;  /* 0x0000e800ff027b82 */ /* 0x000e240000000a00 */
[----:B0-----:R-:W2:Y:S01]  /*06b0*/  LDG.E R3, desc[UR6][R2.64] ;  /* 0x0000000602037981 */ /* 0x001ea2000c1e1900 */
[----:B------:R-:W0:Y:S01]  /*06c0*/  MUFU.RCP R5, R0 ;  /* 0x0000000000057308 */ /* 0x000e220000001000 */
[----:B------:R-:W-:Y:S01]  /*06d0*/  BSSY.RECONVERGENT B3, `(.L_x_11) ;  /* 0x000000b000037945 */ /* 0x000fe20003800200 */
[----:B0-----:R-:W-:-:S04]  /*06e0*/  FFMA R4, R5, -R0, 1 ;  /* 0x3f80000005047423 */ /* 0x001fc80000000800 */
[----:B------:R-:W-:Y:S02]  /*06f0*/  FFMA R4, R5, R4, R5 ;  /* 0x0000000405047223 */ /* 0x000fe40000000005 */
[----:B--2---:R-:W0:Y:S02]  /*0700*/  FCHK P0, R3, R0 ;  /* 0x0000000003007302 */ /* 0x004e240000000000 */
[----:B------:R-:W-:-:S04]  /*0710*/  FFMA R5, R3, R4, RZ ;  /* 0x0000000403057223 */ /* 0x000fc800000000ff */
[----:B------:R-:W-:-:S04]  /*0720*/  FFMA R14, R5, -R0, R3 ;  /* 0x80000000050e7223 */ /* 0x000fc80000000003 */
[----:B------:R-:W-:Y:S01]  /*0730*/  FFMA R14, R4, R14, R5 ;  /* 0x0000000e040e7223 */ /* 0x000fe20000000005 */
[----:B0-----:R-:W-:Y:S06]  /*0740*/  @!P0 BRA `(.L_x_12) ;  /* 0x00000000000c8947 */ /* 0x001fec0003800000 */
[----:B------:R-:W-:-:S07]  /*0750*/  MOV R28, 0x770 ;  /* 0x00000770001c7802 */ /* 0x000fce0000000f00 */
[----:B------:R-:W-:Y:S05]  /*0760*/  CALL.REL.NOINC `($__internal_1_$__cuda_sm3x_div_rn_noftz_f32_slowpath) ;  /* 0x0000002c00447944 */ /* 0x000fea0003c00000 */
[----:B------:R-:W-:-:S07]  /*0770*/  MOV R14, R0 ;  /* 0x00000000000e7202 */ /* 0x000fce0000000f00 */
.L_x_12:
[----:B------:R-:W-:Y:S05]  /*0780*/  BSYNC.RECONVERGENT B3 ;  /* 0x0000000000037941 */ /* 0x000fea0003800200 */
.L_x_11:
[----:B------:R-:W0:Y:S02]  /*0790*/  LDCU UR4, c[0x0][0x3b8] ;  /* 0x00007700ff0477ac */ /* 0x000e240008000800 */
[----:B0-----:R-:W-:-:S09]  /*07a0*/  UISETP.NE.AND UP0, UPT, UR4, URZ, UPT ;  /* 0x000000ff0400728c */ /* 0x001fd2000bf05270 */
[----:B------:R-:W-:Y:S05]  /*07b0*/  BRA.U !UP0, `(.L_x_7) ;  /* 0x0000000d08147547 */ /* 0x000fea000b800000 */
[----:B------:R-:W-:Y:S01]  /*07c0*/  UIADD3 UR4, UPT, UPT, -UR4, URZ, URZ ;  /* 0x000000ff04047290 */ /* 0x000fe2000fffe1ff */
[----:B------:R-:W-:-:S05]  /*07d0*/  CS2R R12, SRZ ;  /* 0x00000000000c7805 */ /* 0x000fca000001ff00 */
[----:B------:R-:W-:-:S07]  /*07e0*/  MOV R11, UR4 ;  /* 0x00000004000b7c02 */ /* 0x000fce0008000f00 */
.L_x_33:
[----:B0-----:R-:W0:Y:S01]  /*07f0*/  LDC.64 R6, c[0x0][0x398] ;  /* 0x0000e600ff067b82 */ /* 0x001e220000000a00 */
[----:B--2---:R-:W2:Y:S04]  /*0800*/  LDG.E R4, desc[UR6][R16.64] ;  /* 0x0000000610047981 */ /* 0x004ea8000c1e1900 */
[----:B-1-3--:R1:W5:Y:S03]  /*0810*/  LDG.E R29, desc[UR6][R16.64+0x4] ;  /* 0x00000406101d7981 */ /* 0x00a366000c1e1900 */
[----:B------:R-:W3:Y:S01]  /*0820*/  LDC.64 R8, c[0x0][0x3a0] ;  /* 0x0000e800ff087b82 */ /* 0x000ee20000000a00 */
[----:B0-----:R-:W4:Y:S04]  /*0830*/  LDG.E R6, desc[UR6][R6.64] ;  /* 0x0000000606067981 */ /* 0x001f28000c1e1900 */
[----:B---3--:R-:W4:Y:S01]  /*0840*/  LDG.E R8, desc[UR6][R8.64] ;  /* 0x0000000608087981 */ /* 0x008f22000c1e1900 */
[----:B------:R-:W-:Y:S01]  /*0850*/  I2FP.F32.U32 R3, R12 ;  /* 0x0000000c00037245 */ /* 0x000fe20000201000 */
[----:B------:R-:W0:Y:S01]  /*0860*/  MUFU.RCP R5, R26 ;  /* 0x0000001a00057308 */ /* 0x000e220000001000 */
[----:B------:R-:W-:Y:S01]  /*0870*/  VIADD R11, R11, 0x1 ;  /* 0x000000010b0b7836 */ /* 0x000fe20000000000 */
[----:B------:R-:W-:Y:S05]  /*0880*/  YIELD ;  /* 0x0000000000007946 */ /* 0x000fea0003800000 */
[----:B0-----:R-:W-:-:S04]  /*0890*/  FFMA R0, -R26, R5, 1 ;  /* 0x3f8000001a007423 */ /* 0x001fc80000000105 */
[----:B------:R-:W-:Y:S01]  /*08a0*/  FFMA R0, R5, R0, R5 ;  /* 0x0000000005007223 */ /* 0x000fe20000000005 */
[----:B------:R-:W-:Y:S01]  /*08b0*/  BSSY.RECONVERGENT B3, `(.L_x_13) ;  /* 0x000000e000037945 */ /* 0x000fe20003800200 */
[----:B------:R-:W-:Y:S01]  /*08c0*/  ISETP.NE.AND P2, PT, R11, RZ, PT ;  /* 0x000000ff0b00720c */ /* 0x000fe20003f45270 */
[----:B----4-:R-:W-:-:S04]  /*08d0*/  FFMA R3, R3, R8, R6 ;  /* 0x0000000803037223 */ /* 0x010fc80000000006 */
[----:B--2---:R-:W-:-:S04]  /*08e0*/  FADD R4, R3, -R4 ;  /* 0x8000000403047221 */ /* 0x004fc80000000000 */
[----:B------:R-:W-:-:S04]  /*08f0*/  FMUL R3, R25, R4 ;  /* 0x0000000419037220 */ /* 0x000fc80000400000 */
[----:B------:R-:W0:Y:S01]  /*0900*/  FCHK P0, R3, R26 ;  /* 0x0000001a03007302 */ /* 0x000e220000000000 */
[----:B------:R-:W-:-:S04]  /*0910*/  FFMA R5, R3, R0, RZ ;  /* 0x0000000003057223 */ /* 0x000fc800000000ff */
[----:B------:R-:W-:-:S04]  /*0920*/  FFMA R2, -R26, R5, R3 ;  /* 0x000000051a027223 */ /* 0x000fc80000000103 */
[----:B------:R-:W-:Y:S01]  /*0930*/  FFMA R2, R0, R2, R5 ;  /* 0x0000000200027223 */ /* 0x000fe20000000005 */
[----:B01----:R-:W-:Y:S06]  /*0940*/  @!P0 BRA `(.L_x_14) ;  /* 0x0000000000108947 */ /* 0x003fec0003800000 */
[----:B------:R-:W-:Y:S02]  /*0950*/  MOV R0, R26 ;  /* 0x0000001a00007202 */ /* 0x000fe40000000f00 */
[----:B------:R-:W-:-:S07]  /*0960*/  MOV R28, 0x980 ;  /* 0x00000980001c7802 */ /* 0x000fce0000000f00 */
[----:B-----5:R-:W-:Y:S05]  /*0970*/  CALL.REL.NOINC `($__internal_1_$__cuda_sm3x_div_rn_noftz_f32_slowpath) ;  /* 0x0000002800c07944 */ /* 0x020fea0003c00000 */
[----:B------:R-:W-:-:S07]  /*0980*/  MOV R2, R0 ;  /* 0x0000000000027202 */ /* 0x000fce0000000f00 */
.L_x_14:
[----:B------:R-:W-:Y:S05]  /*0990*/  BSYNC.RECONVERGENT B3 ;  /* 0x0000000000037941 */ /* 0x000fea0003800200 */
.L_x_13:
[----:B------:R0:W5:Y:S01]  /*09a0*/  LDG.E R10, desc[UR6][R16.64+0x8] ;  /* 0x00000806100a7981 */ /* 0x000162000c1e1900 */
[----:B------:R-:W1:Y:S01]  /*09b0*/  MUFU.RCP R3, R26 ;  /* 0x0000001a00037308 */ /* 0x000e620000001000 */
[----:B------:R-:W-:Y:S01]  /*09c0*/  FMUL R5, R24, R4 ;  /* 0x0000000418057220 */ /* 0x000fe20000400000 */
[----:B------:R-:W-:Y:S01]  /*09d0*/  BSSY.RECONVERGENT B3, `(.L_x_15) ;  /* 0x000000d000037945 */ /* 0x000fe20003800200 */
[----:B-----5:R-:W-:-:S05]  /*09e0*/  FADD R29, R29, R2 ;  /* 0x000000021d1d7221 */ /* 0x020fca0000000000 */
[----:B------:R-:W2:Y:S01]  /*09f0*/  FCHK P0, R5, R26 ;  /* 0x0000001a05007302 */ /* 0x000ea20000000000 */
[----:B-1----:R-:W-:-:S04]  /*0a00*/  FFMA R0, -R26, R3, 1 ;  /* 0x3f8000001a007423 */ /* 0x002fc80000000103 */
[----:B------:R-:W-:-:S04]  /*0a10*/  FFMA R0, R3, R0, R3 ;  /* 0x0000000003007223 */ /* 0x000fc80000000003 */
[----:B------:R-:W-:-:S04]  /*0a20*/  FFMA R3, R0, R5, RZ ;  /* 0x0000000500037223 */ /* 0x000fc800000000ff */
[----:B------:R-:W-:-:S04]  /*0a30*/  FFMA R4, -R26, R3, R5 ;  /* 0x000000031a047223 */ /* 0x000fc80000000105 */
[----:B------:R-:W-:Y:S01]  /*0a40*/  FFMA R0, R0, R4, R3 ;  /* 0x0000000400007223 */ /* 0x000fe20000000003 */
[----:B0-2---:R-:W-:Y:S06]  /*0a50*/  @!P0 BRA `(.L_x_16) ;  /* 0x0000000000108947 */ /* 0x005fec0003800000 */
[----:B------:R-:W-:Y:S02]  /*0a60*/  MOV R3, R5 ;  /* 0x0000000500037202 */ /* 0x000fe40000000f00 */
[----:B------:R-:W-:Y:S02]  /*0a70*/  MOV R0, R26 ;  /* 0x0000001a00007202 */ /* 0x000fe40000000f00 */
[----:B------:R-:W-:-:S07]  /*0a80*/  MOV R28, 0xaa0 ;  /* 0x00000aa0001c7802 */ /* 0x000fce0000000f00 */
[----:B------:R-:W-:Y:S05]  /*0a90*/  CALL.REL.NOINC `($__internal_1_$__cuda_sm3x_div_rn_noftz_f32_slowpath) ;  /* 0x0000002800787944 */ /* 0x000fea0003c00000 */
.L_x_16:
[----:B------:R-:W-:Y:S05]  /*0aa0*/  BSYNC.RECONVERGENT B3 ;  /* 0x0000000000037941 */ /* 0x000fea0003800200 */
.L_x_15:
[----:B------:R-:W0:Y:S08]  /*0ab0*/  LDC.64 R4, c[0x0][0x3a0] ;  /* 0x0000e800ff047b82 */ /* 0x000e300000000a00 */
[----:B------:R-:W1:Y:S01]  /*0ac0*/  LDC.64 R30, c[0x0][0x398] ;  /* 0x0000e600ff1e7b82 */ /* 0x000e620000000a00 */
[----:B0-----:R-:W2:Y:S04]  /*0ad0*/  LDG.E R9, desc[UR6][R4.64+0x4] ;  /* 0x0000040604097981 */ /* 0x001ea8000c1e1900 */
[----:B-1----:R-:W3:Y:S01]  /*0ae0*/  LDG.E R30, desc[UR6][R30.64+0x4] ;  /* 0x000004061e1e7981 */ /* 0x002ee2000c1e1900 */
[----:B------:R-:W-:Y:S01]  /*0af0*/  BSSY.RECONVERGENT B3, `(.L_x_17) ;  /* 0x000000e000037945 */ /* 0x000fe20003800200 */
[----:B------:R-:W-:Y:S01]  /*0b00*/  FADD R10, R10, R0 ;  /* 0x000000000a0a7221 */ /* 0x000fe20000000000 */
[----:B--2---:R-:W0:Y:S01]  /*0b10*/  MUFU.RCP R2, R9 ;  /* 0x0000000900027308 */ /* 0x004e220000001000 */
[----:B---3--:R-:W-:-:S07]  /*0b20*/  FADD R3, R29, -R30 ;  /* 0x8000001e1d037221 */ /* 0x008fce0000000000 */
        /* <DEDUP_REMOVED lines=10> */
.L_x_18:
[----:B------:R-:W-:Y:S05]  /*0bd0*/  BSYNC.RECONVERGENT B3 ;  /* 0x0000000000037941 */ /* 0x000fea0003800200 */
.L_x_17:
[----:B------:R-:W0:Y:S08]  /*0be0*/  LDC.64 R32, c[0x0][0x3a0] ;  /* 0x0000e800ff207b82 */ /* 0x000e300000000a00 */
[----:B------:R-:W1:Y:S01]  /*0bf0*/  LDC.64 R2, c[0x0][0x398] ;  /* 0x0000e600ff027b82 */ /* 0x000e620000000a00 */
[----:B0-----:R-:W2:Y:S04]  /*0c00*/  LDG.E R8, desc[UR6][R32.64+0x8] ;  /* 0x0000080620087981 */ /* 0x001ea8000c1e1900 */
[----:B-1----:R-:W3:Y:S01]  /*0c10*/  LDG.E R7, desc[UR6][R2.64+0x8] ;  /* 0x0000080602077981 */ /* 0x002ee2000c1e1900 */
[----:B------:R-:W-:Y:S01]  /*0c20*/  F2I.FLOOR.NTZ R6, R0 ;  /* 0x0000000000067305 */ /* 0x000fe20000207100 */
[----:B------:R-:W-:Y:S07]  /*0c30*/  BSSY.RECONVERGENT B3, `(.L_x_19) ;  /* 0x000000f000037945 */ /* 0x000fee0003800200 */
[----:B--2---:R-:W0:Y:S01]  /*0c40*/  MUFU.RCP R5, R8 ;  /* 0x0000000800057308 */ /* 0x004e220000001000 */
[----:B---3--:R-:W-:-:S07]  /*0c50*/  FADD R3, R10, -R7 ;  /* 0x800000070a037221 */ /* 0x008fce0000000000 */
[----:B------:R-:W1:Y:S01]  /*0c60*/  FCHK P0, R3, R8 ;  /* 0x0000000803007302 */ /* 0x000e620000000000 */
[----:B0-----:R-:W-:-:S04]  /*0c70*/  FFMA R4, -R8, R5, 1 ;  /* 0x3f80000008047423 */ /* 0x001fc80000000105 */
[----:B------:R-:W-:Y:S01]  /*0c80*/  FFMA R4, R5, R4, R5 ;  /* 0x0000000405047223 */ /* 0x000fe20000000005 */
[----:B------:R-:W-:-:S03]  /*0c90*/  IADD3 R5, PT, PT, R6, 0x1, RZ ;  /* 0x0000000106057810 */ /* 0x000fc60007ffe0ff */
[----:B------:R-:W-:-:S04]  /*0ca0*/  FFMA R27, R3, R4, RZ ;  /* 0x00000004031b7223 */ /* 0x000fc800000000ff */
[----:B------:R-:W-:-:S04]  /*0cb0*/  FFMA R28, -R8, R27, R3 ;  /* 0x0000001b081c7223 */ /* 0x000fc80000000103 */
[----:B------:R-:W-:Y:S01]  /*0cc0*/  FFMA R4, R4, R28, R27 ;  /* 0x0000001c04047223 */ /* 0x000fe2000000001b */
[----:B-1----:R-:W-:Y:S06]  /*0cd0*/  @!P0 BRA `(.L_x_20) ;  /* 0x0000000000108947 */ /* 0x002fec0003800000 */
[----:B------:R-:W-:Y:S01]  /*0ce0*/  IMAD.MOV.U32 R0, RZ, RZ, R8 ;  /* 0x000000ffff007224 */ /* 0x000fe200078e0008 */
[----:B------:R-:W-:-:S07]  /*0cf0*/  MOV R28, 0xd10 ;  /* 0x00000d10001c7802 */ /* 0x000fce0000000f00 */
[----:B------:R-:W-:Y:S05]  /*0d00*/  CALL.REL.NOINC `($__internal_1_$__cuda_sm3x_div_rn_noftz_f32_slowpath) ;  /* 0x0000002400dc7944 */ /* 0x000fea0003c00000 */
[----:B------:R-:W-:-:S07]  /*0d10*/  MOV R4, R0 ;  /* 0x0000000000047202 */ /* 0x000fce0000000f00 */
.L_x_20:
[----:B------:R-:W-:Y:S05]  /*0d20*/  BSYNC.RECONVERGENT B3 ;  /* 0x0000000000037941 */ /* 0x000fea0003800200 */
.L_x_19:
[----:B------:R-:W0:Y:S01]  /*0d30*/  MUFU.RCP R28, R9 ;  /* 0x00000009001c7308 */ /* 0x000e220000001000 */
[----:B------:R-:W-:Y:S01]  /*0d40*/  I2FP.F32.S32 R0, R6 ;  /* 0x0000000600007245 */ /* 0x000fe20000201400 */
[----:B------:R-:W-:Y:S04]  /*0d50*/  BSSY.RECONVERGENT B3, `(.L_x_21) ;  /* 0x0000011000037945 */ /* 0x000fe80003800200 */
[----:B------:R-:W-:Y:S02]  /*0d60*/  FFMA R0, R9, R0, R30 ;  /* 0x0000000009007223 */ /* 0x000fe4000000001e */
[----:B------:R-:W1:Y:S02]  /*0d70*/  F2I.FLOOR.NTZ R4, R4 ;  /* 0x0000000400047305 */ /* 0x000e640000207100 */
[----:B------:R-:W-:-:S06]  /*0d80*/  FADD R2, R29, -R0 ;  /* 0x800000001d027221 */ /* 0x000fcc0000000000 */
[----:B------:R-:W2:Y:S01]  /*0d90*/  FCHK P0, R2, R9 ;  /* 0x0000000902007302 */ /* 0x000ea20000000000 */
[----:B0-----:R-:W-:-:S04]  /*0da0*/  FFMA R3, -R9, R28, 1 ;  /* 0x3f80000009037423 */ /* 0x001fc8000000011c */
[----:B------:R-:W-:Y:S01]  /*0db0*/  FFMA R29, R28, R3, R28 ;  /* 0x000000031c1d7223 */ /* 0x000fe2000000001c */
[----:B-1----:R-:W-:-:S03]  /*0dc0*/  IADD3 R30, PT, PT, R4, 0x1, RZ ;  /* 0x00000001041e7810 */ /* 0x002fc60007ffe0ff */
[----:B------:R-:W-:-:S04]  /*0dd0*/  FFMA R0, R29, R2, RZ ;  /* 0x000000021d007223 */ /* 0x000fc800000000ff */
[----:B------:R-:W-:-:S04]  /*0de0*/  FFMA R3, -R9, R0, R2 ;  /* 0x0000000009037223 */ /* 0x000fc80000000102 */
[----:B------:R-:W-:Y:S01]  /*0df0*/  FFMA R29, R29, R3, R0 ;  /* 0x000000031d1d7223 */ /* 0x000fe20000000000 */
[----:B--2---:R-:W-:Y:S06]  /*0e00*/  @!P0 BRA `(.L_x_22) ;  /* 0x0000000000148947 */ /* 0x004fec0003800000 */
[----:B------:R-:W-:Y:S02]  /*0e10*/  MOV R3, R2 ;  /* 0x0000000200037202 */ /* 0x000fe40000000f00 */
[----:B------:R-:W-:Y:S02]  /*0e20*/  MOV R0, R9 ;  /* 0x0000000900007202 */ /* 0x000fe40000000f00 */
[----:B------:R-:W-:-:S07]  /*0e30*/  MOV R28, 0xe50 ;  /* 0x00000e50001c7802 */ /* 0x000fce0000000f00 */
[----:B------:R-:W-:Y:S05]  /*0e40*/  CALL.REL.NOINC `($__internal_1_$__cuda_sm3x_div_rn_noftz_f32_slowpath) ;  /* 0x00000024008c7944 */ /* 0x000fea0003c00000 */
[----:B------:R-:W-:-:S07]  /*0e50*/  MOV R29, R0 ;  /* 0x00000000001d7202 */ /* 0x000fce0000000f00 */
.L_x_22:
[----:B------:R-:W-:Y:S05]  /*0e60*/  BSYNC.RECONVERGENT B3 ;  /* 0x0000000000037941 */ /* 0x000fea0003800200 */
.L_x_21:
[----:B------:R-:W0:Y:S01]  /*0e70*/  MUFU.RCP R3, R8 ;  /* 0x0000000800037308 */ /* 0x000e220000001000 */
[----:B------:R-:W-:Y:S01]  /*0e80*/  I2FP.F32.S32 R0, R4 ;  /* 0x0000000400007245 */ /* 0x000fe20000201400 */
[----:B------:R-:W-:Y:S04]  /*0e90*/  BSSY.RECONVERGENT B3, `(.L_x_23) ;  /* 0x000000e000037945 */ /* 0x000fe80003800200 */
[----:B------:R-:W-:-:S04]  /*0ea0*/  FFMA R7, R8, R0, R7 ;  /* 0x0000000008077223 */ /* 0x000fc80000000007 */
[----:B------:R-:W-:-:S04]  /*0eb0*/  FADD R7, R10, -R7 ;  /* 0x800000070a077221 */ /* 0x000fc80000000000 */
[----:B------:R-:W1:Y:S01]  /*0ec0*/  FCHK P0, R7, R8 ;  /* 0x0000000807007302 */ /* 0x000e620000000000 */
[----:B0-----:R-:W-:-:S04]  /*0ed0*/  FFMA R0, -R8, R3, 1 ;  /* 0x3f80000008007423 */ /* 0x001fc80000000103 */
[----:B------:R-:W-:-:S04]  /*0ee0*/  FFMA R0, R3, R0, R3 ;  /* 0x0000000003007223 */ /* 0x000fc80000000003 */
[----:B------:R-:W-:-:S04]  /*0ef0*/  FFMA R3, R0, R7, RZ ;  /* 0x0000000700037223 */ /* 0x000fc800000000ff */
[----:B------:R-:W-:-:S04]  /*0f00*/  FFMA R2, -R8, R3, R7 ;  /* 0x0000000308027223 */ /* 0x000fc80000000107 */
[----:B------:R-:W-:Y:S01]  /*0f10*/  FFMA R0, R0, R2, R3 ;  /* 0x0000000200007223 */ /* 0x000fe20000000003 */
[----:B-1----:R-:W-:Y:S06]  /*0f20*/  @!P0 BRA `(.L_x_24) ;  /* 0x0000000000108947 */ /* 0x002fec0003800000 */
[----:B------:R-:W-:Y:S01]  /*0f30*/  MOV R3, R7 ;  /* 0x0000000700037202 */ /* 0x000fe20000000f00 */
[----:B------:R-:W-:Y:S01]  /*0f40*/  IMAD.MOV.U32 R0, RZ, RZ, R8 ;  /* 0x000000ffff007224 */ /* 0x000fe200078e0008 */
[----:B------:R-:W-:-:S07]  /*0f50*/  MOV R28, 0xf70 ;  /* 0x00000f70001c7802 */ /* 0x000fce0000000f00 */
[----:B------:R-:W-:Y:S05]  /*0f60*/  CALL.REL.NOINC `($__internal_1_$__cuda_sm3x_div_rn_noftz_f32_slowpath) ;  /* 0x0000002400447944 */ /* 0x000fea0003c00000 */
.L_x_24:
[----:B------:R-:W-:Y:S05]  /*0f70*/  BSYNC.RECONVERGENT B3 ;  /* 0x0000000000037941 */ /* 0x000fea0003800200 */
.L_x_23:
[----:B------:R-:W0:Y:S01]  /*0f80*/  LDC R8, c[0x0][0x3bc] ;  /* 0x0000ef00ff087b82 */ /* 0x000e220000000800 */
[----:B------:R-:W-:Y:S07]  /*0f90*/  BSSY.RECONVERGENT B0, `(.L_x_25) ;  /* 0x0000014000007945 */ /* 0x000fee0003800200 */
[----:B------:R-:W1:Y:S01]  /*0fa0*/  LDC R7, c[0x0][0x3c0] ;  /* 0x0000f000ff077b82 */ /* 0x000e620000000800 */
[----:B0-----:R-:W-:-:S04]  /*0fb0*/  ISETP.GE.U32.AND P3, PT, R6, R8, PT ;  /* 0x000000080600720c */ /* 0x001fc80003f66070 */
[----:B------:R-:W-:Y:S02]  /*0fc0*/  ISETP.GT.AND P3, PT, R6, -0x1, !P3 ;  /* 0xffffffff0600780c */ /* 0x000fe40005f64270 */
[----:B-1----:R-:W-:-:S04]  /*0fd0*/  ISETP.GE.U32.AND P4, PT, R4, R7, PT ;  /* 0x000000070400720c */ /* 0x002fc80003f86070 */
[----:B------:R-:W-:-:S04]  /*0fe0*/  ISETP.GT.AND P4, PT, R4, -0x1, !P4 ;  /* 0xffffffff0400780c */ /* 0x000fc80006784270 */
[----:B------:R-:W-:-:S13]  /*0ff0*/  PLOP3.LUT P0, PT, P3, P4, PT, 0x80, 0x8 ;  /* 0x000000000008781c */ /* 0x000fda0001f09070 */
[----:B------:R-:W-:Y:S05]  /*1000*/  @!P0 BRA `(.L_x_26) ;  /* 0x0000000000308947 */ /* 0x000fea0003800000 */
[----:B------:R-:W2:Y:S01]  /*1010*/  LDG.E R3, desc[UR6][R20.64] ;  /* 0x0000000614037981 */ /* 0x000ea2000c1e1900 */
[----:B------:R-:W-:Y:S02]  /*1020*/  IMAD R2, R6, R7, RZ ;  /* 0x0000000706027224 */ /* 0x000fe400078e02ff */
[----:B------:R-:W-:Y:S01]  /*1030*/  FADD R10, -R29, 1 ;  /* 0x3f8000001d0a7421 */ /* 0x000fe20000000100 */
[----:B------:R-:W-:Y:S02]  /*1040*/  FADD R28, -R0, 1 ;  /* 0x3f800000001c7421 */ /* 0x000fe40000000100 */
[----:B------:R-:W-:Y:S01]  /*1050*/  IADD3 R27, P0, P5, R4, R2, R13 ;  /* 0x00000002041b7210 */ /* 0x000fe20007d1e00d */
[----:B--2---:R-:W-:-:S03]  /*1060*/  FMUL R3, R3, R10 ;  /* 0x0000000a03037220 */ /* 0x004fc60000400000 */
[----:B------:R-:W-:Y:S02]  /*1070*/  IADD3.X R10, PT, PT, RZ, RZ, RZ, P0, P5 ;  /* 0x000000ffff0a7210 */ /* 0x000fe400007ea4ff */
[----:B------:R-:W-:Y:S01]  /*1080*/  LEA R2, P0, R27, UR8, 0x2 ;  /* 0x000000081b027c11 */ /* 0x000fe2000f8010ff */
[----:B------:R-:W-:-:S03]  /*1090*/  FMUL R9, R3, R28 ;  /* 0x0000001c03097220 */ /* 0x000fc60000400000 */
[----:B------:R-:W-:Y:S01]  /*10a0*/  LEA.HI.X R3, R27, UR9, R10, 0x2, P0 ;  /* 0x000000091b037c11 */ /* 0x000fe200080f140a */
[----:B------:R-:W-:-:S05]  /*10b0*/  FMUL R9, R9, R14 ;  /* 0x0000000e09097220 */ /* 0x000fca0000400000 */
[----:B------:R0:W-:Y:S03]  /*10c0*/  REDG.E.ADD.F32.FTZ.RN.STRONG.GPU desc[UR6][R2.64], R9 ;  /* 0x00000009020079a6 */ /* 0x0001e6000c12f306 */
.L_x_26:
[----:B------:R-:W-:Y:S05]  /*10d0*/  BSYNC.RECONVERGENT B0 ;  /* 0x0000000000007941 */ /* 0x000fea0003800200 */
.L_x_25:
[----:B------:R-:W-:Y:S01]  /*10e0*/  ISETP.GE.U32.AND P5, PT, R5, R8, PT ;  /* 0x000000080500720c */ /* 0x000fe20003fa6070 */
[----:B------:R-:W-:Y:S01]  /*10f0*/  BSSY.RECONVERGENT B0, `(.L_x_27) ;  /* 0x0000013000007945 */ /* 0x000fe20003800200 */
[----:B------:R-:W-:Y:S02]  /*1100*/  ISETP.LT.OR P3, PT, R4, -0x1, !P3 ;  /* 0xffffffff0400780c */ /* 0x000fe40005f61670 */
[----:B------:R-:W-:Y:S02]  /*1110*/  ISETP.GT.AND P5, PT, R6, -0x2, !P5 ;  /* 0xfffffffe0600780c */ /* 0x000fe40006fa4270 */
[----:B------:R-:W-:Y:S02]  /*1120*/  ISETP.GE.U32.OR P3, PT, R30, R7, P3 ;  /* 0x000000071e00720c */ /* 0x000fe40001f66470 */
[----:B------:R-:W-:Y:S02]  /*1130*/  PLOP3.LUT P4, PT, P5, P4, PT, 0x80, 0x8 ;  /* 0x000000000008781c */ /* 0x000fe40002f89070 */
[----:B------:R-:W-:-:S04]  /*1140*/  ISETP.LT.OR P0, PT, R4, -0x1, !P5 ;  /* 0xffffffff0400780c */ /* 0x000fc80006f01670 */
[----:B------:R-:W-:-:S07]  /*1150*/  ISETP.GE.U32.OR P0, PT, R30, R7, P0 ;  /* 0x000000071e00720c */ /* 0x000fce0000706470 */
[----:B------:R-:W-:Y:S06]  /*1160*/  @!P4 BRA `(.L_x_28) ;  /* 0x00000000002cc947 */ /* 0x000fec0003800000 */
[----:B------:R-:W2:Y:S01]  /*1170*/  LDG.E R10, desc[UR6][R20.64] ;  /* 0x00000006140a7981 */ /* 0x000ea2000c1e1900 */
[----:B0-----:R-:W-:Y:S02]  /*1180*/  IMAD R2, R5, R7, RZ ;  /* 0x0000000705027224 */ /* 0x001fe400078e02ff */
[----:B------:R-:W-:-:S03]  /*1190*/  FADD R9, -R0, 1 ;  /* 0x3f80000000097421 */ /* 0x000fc60000000100 */
[----:B------:R-:W-:-:S04]  /*11a0*/  IADD3 R4, P4, P5, R4, R2, R13 ;  /* 0x0000000204047210 */ /* 0x000fc80007d9e00d */
[----:B------:R-:W-:Y:S02]  /*11b0*/  IADD3.X R3, PT, PT, RZ, RZ, RZ, P4, P5 ;  /* 0x000000ffff037210 */ /* 0x000fe400027ea4ff */
[----:B------:R-:W-:-:S04]  /*11c0*/  LEA R2, P4, R4, UR8, 0x2 ;  /* 0x0000000804027c11 */ /* 0x000fc8000f8810ff */
[----:B------:R-:W-:Y:S01]  /*11d0*/  LEA.HI.X R3, R4, UR9, R3, 0x2, P4 ;  /* 0x0000000904037c11 */ /* 0x000fe2000a0f1403 */
[----:B--2---:R-:W-:-:S04]  /*11e0*/  FMUL R10, R10, R29 ;  /* 0x0000001d0a0a7220 */ /* 0x004fc80000400000 */
[----:B------:R-:W-:-:S04]  /*11f0*/  FMUL R9, R9, R10 ;  /* 0x0000000a09097220 */ /* 0x000fc80000400000 */
[----:B------:R-:W-:-:S05]  /*1200*/  FMUL R9, R9, R14 ;  /* 0x0000000e09097220 */ /* 0x000fca0000400000 */
[----:B------:R1:W-:Y:S02]  /*1210*/  REDG.E.ADD.F32.FTZ.RN.STRONG.GPU desc[UR6][R2.64], R9 ;  /* 0x00000009020079a6 */ /* 0x0003e4000c12f306 */
.L_x_28:
[----:B------:R-:W-:Y:S05]  /*1220*/  BSYNC.RECONVERGENT B0 ;  /* 0x0000000000007941 */ /* 0x000fea0003800200 */
.L_x_27:
[----:B------:R-:W-:Y:S04]  /*1230*/  BSSY.RECONVERGENT B0, `(.L_x_29) ;  /* 0x000000d000007945 */ /* 0x000fe80003800200 */
[----:B------:R-:W-:Y:S05]  /*1240*/  @P3 BRA `(.L_x_30) ;  /* 0x00000000002c3947 */ /* 0x000fea0003800000 */
[----:B01----:R-:W2:Y:S01]  /*1250*/  LDG.E R2, desc[UR6][R20.64] ;  /* 0x0000000614027981 */ /* 0x003ea2000c1e1900 */
[----:B------:R-:W-:Y:S02]  /*1260*/  IMAD R4, R6, R7, RZ ;  /* 0x0000000706047224 */ /* 0x000fe400078e02ff */
[----:B------:R-:W-:-:S03]  /*1270*/  FADD R3, -R29, 1 ;  /* 0x3f8000001d037421 */ /* 0x000fc60000000100 */
[----:B------:R-:W-:-:S04]  /*1280*/  IADD3 R4, P3, P4, R30, R4, R13 ;  /* 0x000000041e047210 */ /* 0x000fc80007c7e00d */
[----:B------:R-:W-:Y:S01]  /*1290*/  IADD3.X R27, PT, PT, RZ, RZ, RZ, P3, P4 ;  /* 0x000000ffff1b7210 */ /* 0x000fe20001fe84ff */
[----:B--2---:R-:W-:Y:S01]  /*12a0*/  FMUL R3, R3, R2 ;  /* 0x0000000203037220 */ /* 0x004fe20000400000 */
[----:B------:R-:W-:-:S03]  /*12b0*/  LEA R2, P3, R4, UR8, 0x2 ;  /* 0x0000000804027c11 */ /* 0x000fc6000f8610ff */
[----:B------:R-:W-:Y:S01]  /*12c0*/  FMUL R9, R3, R0 ;  /* 0x0000000003097220 */ /* 0x000fe20000400000 */
[----:B------:R-:W-:-:S03]  /*12d0*/  LEA.HI.X R3, R4, UR9, R27, 0x2, P3 ;  /* 0x0000000904037c11 */ /* 0x000fc600098f141b */
[----:B------:R-:W-:-:S05]  /*12e0*/  FMUL R9, R9, R14 ;  /* 0x0000000e09097220 */ /* 0x000fca0000400000 */
[----:B------:R2:W-:Y:S02]  /*12f0*/  REDG.E.ADD.F32.FTZ.RN.STRONG.GPU desc[UR6][R2.64], R9 ;  /* 0x00000009020079a6 */ /* 0x0005e4000c12f306 */
.L_x_30:
[----:B------:R-:W-:Y:S05]  /*1300*/  BSYNC.RECONVERGENT B0 ;  /* 0x0000000000007941 */ /* 0x000fea0003800200 */
.L_x_29:
[----:B------:R-:W-:Y:S04]  /*1310*/  BSSY.RECONVERGENT B0, `(.L_x_31) ;  /* 0x000000c000007945 */ /* 0x000fe80003800200 */
[----:B------:R-:W-:Y:S05]  /*1320*/  @P0 BRA `(.L_x_32) ;  /* 0x0000000000280947 */ /* 0x000fea0003800000 */
[----:B012---:R-:W2:Y:S01]  /*1330*/  LDG.E R2, desc[UR6][R20.64] ;  /* 0x0000000614027981 */ /* 0x007ea2000c1e1900 */
[----:B------:R-:W-:-:S05]  /*1340*/  IMAD R5, R5, R7, RZ ;  /* 0x0000000705057224 */ /* 0x000fca00078e02ff */
        /* <DEDUP_REMOVED lines=8> */
.L_x_32:
[----:B------:R-:W-:Y:S05]  /*13d0*/  BSYNC.RECONVERGENT B0 ;  /* 0x0000000000007941 */ /* 0x000fea0003800200 */
.L_x_31:
[----:B------:R-:W-:Y:S01]  /*13e0*/  IMAD R13, R8, R7, R13 ;  /* 0x00000007080d7224 */ /* 0x000fe200078e020d */
[----:B------:R-:W-:Y:S01]  /*13f0*/  IADD3 R12, PT, PT, R12, 0x1, RZ ;  /* 0x000000010c0c7810 */ /* 0x000fe20007ffe0ff */
[----:B------:R-:W-:Y:S06]  /*1400*/  @P2 BRA `(.L_x_33) ;  /* 0xfffffff000f82947 */ /* 0x000fec000383ffff */
.L_x_7:
[----:B------:R-:W-:Y:S05]  /*1410*/  BSYNC B2 ;  /* 0x0000000000027941 */ /* 0x000fea0003800000 */
.L_x_6:
[----:B------:R-:W-:Y:S01]  /*1420*/  PLOP3.LUT P6, PT, P1, P6, PT, 0x80, 0x8 ;  /* 0x000000000008781c */ /* 0x000fe20000fcd070 */
[----:B------:R-:W-:-:S12]  /*1430*/  BSSY B2, `(.L_x_34) ;  /* 0x00000fa000027945 */ /* 0x000fd80003800000 */
[----:B------:R-:W-:Y:S05]  /*1440*/  @!P6 BRA `(.L_x_35) ;  /* 0x0000000c00e0e947 */ /* 0x000fea0003800000 */
[----:B------:R-:W4:Y:S02]  /*1450*/  LDC.64 R10, c[0x0][0x3a0] ;  /* 0x0000e800ff0a7b82 */ /* 0x000f240000000a00 */
[----:B----4-:R-:W-:-:S05]  /*1460*/  IMAD.WIDE.U32 R10, R15, 0x4, R10 ;  /* 0x000000040f0a7825 */ /* 0x010fca00078e000a */
[----:B0123--:R0:W5:Y:S01]  /*1470*/  LDG.E R3, desc[UR6][R10.64] ;  /* 0x000000060a037981 */ /* 0x00f162000c1e1900 */
[----:B------:R-:W-:Y:S01]  /*1480*/  IADD3 R0, PT, PT, R23, -0xd000000, RZ ;  /* 0xf300000017007810 */ /* 0x000fe20007ffe0ff */
[----:B------:R0:W1:Y:S01]  /*1490*/  MUFU.RSQ R2, R23 ;  /* 0x0000001700027308 */ /* 0x0000620000001400 */
[----:B------:R-:W-:Y:S02]  /*14a0*/  BSSY.RECONVERGENT B0, `(.L_x_36) ;  /* 0x000000b000007945 */ /* 0x000fe40003800200 */
[----:B------:R-:W-:-:S13]  /*14b0*/  ISETP.GT.U32.AND P0, PT, R0, 0x727fffff, PT ;  /* 0x727fffff0000780c */ /* 0x000fda0003f04070 */
[----:B0-----:R-:W-:Y:S05]  /*14c0*/  @!P0 BRA `(.L_x_37) ;  /* 0x0000000000108947 */ /* 0x001fea0003800000 */
[----:B------:R-:W-:Y:S02]  /*14d0*/  MOV R4, R23 ;  /* 0x0000001700047202 */ /* 0x000fe40000000f00 */
[----:B------:R-:W-:-:S07]  /*14e0*/  MOV R8, 0x1500 ;  /* 0x0000150000087802 */ /* 0x000fce0000000f00 */
[----:B-1---5:R-:W-:Y:S05]  /*14f0*/  CALL.REL.NOINC `($__internal_0_$__cuda_sm20_sqrt_rn_f32_slowpath) ;  /* 0x0000001c00887944 */ /* 0x022fea0003c00000 */
[----:B------:R-:W-:Y:S05]  /*1500*/  BRA `(.L_x_38) ;  /* 0x0000000000107947 */ /* 0x000fea0003800000 */
.L_x_37:
[C---:B-1----:R-:W-:Y:S01]  /*1510*/  FMUL.FTZ R0, R2.reuse, R23 ;  /* 0x0000001702007220 */ /* 0x042fe20000410000 */
[----:B------:R-:W-:-:S03]  /*1520*/  FMUL.FTZ R2, R2, 0.5 ;  /* 0x3f00000002027820 */ /* 0x000fc60000410000 */
[----:B------:R-:W-:-:S04]  /*1530*/  FFMA R23, -R0, R0, R23 ;  /* 0x0000000000177223 */ /* 0x000fc80000000117 */
[----:B------:R-:W-:-:S07]  /*1540*/  FFMA R0, R23, R2, R0 ;  /* 0x0000000217007223 */ /* 0x000fce0000000000 */
.L_x_38:
[----:B------:R-:W-:Y:S05]  /*1550*/  BSYNC.RECONVERGENT B0 ;  /* 0x0000000000007941 */ /* 0x000fea0003800200 */
.L_x_36:
[----:B------:R-:W0:Y:S01]  /*1560*/  MUFU.RCP R5, R0 ;  /* 0x0000000000057308 */ /* 0x000e220000001000 */
[----:B------:R-:W-:Y:S07]  /*1570*/  BSSY.RECONVERGENT B3, `(.L_x_39) ;  /* 0x000000b000037945 */ /* 0x000fee0003800200 */
[----:B-----5:R-:W1:Y:S01]  /*1580*/  FCHK P0, R3, R0 ;  /* 0x0000000003007302 */ /* 0x020e620000000000 */
[----:B0-----:R-:W-:-:S04]  /*1590*/  FFMA R2, R5, -R0, 1 ;  /* 0x3f80000005027423 */ /* 0x001fc80000000800 */
[----:B------:R-:W-:-:S04]  /*15a0*/  FFMA R2, R5, R2, R5 ;  /* 0x0000000205027223 */ /* 0x000fc80000000005 */
[----:B------:R-:W-:-:S04]  /*15b0*/  FFMA R5, R3, R2, RZ ;  /* 0x0000000203057223 */ /* 0x000fc800000000ff */
[----:B------:R-:W-:-:S04]  /*15c0*/  FFMA R4, R5, -R0, R3 ;  /* 0x8000000005047223 */ /* 0x000fc80000000003 */
[----:B------:R-:W-:Y:S01]  /*15d0*/  FFMA R4, R2, R4, R5 ;  /* 0x0000000402047223 */ /* 0x000fe20000000005 */
[----:B-1----:R-:W-:Y:S06]  /*15e0*/  @!P0 BRA `(.L_x_40) ;  /* 0x00000000000c8947 */ /* 0x002fec0003800000 */
[----:B------:R-:W-:-:S07]  /*15f0*/  MOV R28, 0x1610 ;  /* 0x00001610001c7802 */ /* 0x000fce0000000f00 */
[----:B------:R-:W-:Y:S05]  /*1600*/  CALL.REL.NOINC `($__internal_1_$__cuda_sm3x_div_rn_noftz_f32_slowpath) ;  /* 0x0000001c009c7944 */ /* 0x000fea0003c00000 */
[----:B------:R-:W-:-:S07]  /*1610*/  MOV R4, R0 ;  /* 0x0000000000047202 */ /* 0x000fce0000000f00 */
.L_x_40:
[----:B------:R-:W-:Y:S05]  /*1620*/  BSYNC.RECONVERGENT B3 ;  /* 0x0000000000037941 */ /* 0x000fea0003800200 */
.L_x_39:
[----:B------:R-:W0:Y:S02]  /*1630*/  LDCU UR4, c[0x0][0x3bc] ;  /* 0x00007780ff0477ac */ /* 0x000e240008000800 */
[----:B0-----:R-:W-:-:S09]  /*1640*/  UISETP.NE.AND UP0, UPT, UR4, URZ, UPT ;  /* 0x000000ff0400728c */ /* 0x001fd2000bf05270 */
[----:B------:R-:W-:Y:S05]  /*1650*/  BRA.U !UP0, `(.L_x_35) ;  /* 0x0000000d085c7547 */ /* 0x000fea000b800000 */
[----:B------:R-:W0:Y:S01]  /*1660*/  LDCU.64 UR10, c[0x0][0x398] ;  /* 0x00007300ff0a77ac */ /* 0x000e220008000a00 */
[----:B------:R-:W-:Y:S01]  /*1670*/  SHF.L.U32 R15, R15, 0x2, RZ ;  /* 0x000000020f0f7819 */ /* 0x000fe200000006ff */
[----:B------:R-:W-:-:S03]  /*1680*/  UIADD3 UR4, UPT, UPT, -UR4, URZ, URZ ;  /* 0x000000ff04047290 */ /* 0x000fc6000fffe1ff */
[C---:B------:R-:W-:Y:S02]  /*1690*/  IADD3 R38, P2, PT, R15.reuse, R18, RZ ;  /* 0x000000120f267210 */ /* 0x040fe40007f5e0ff */
[----:B------:R-:W-:Y:S02]  /*16a0*/  CS2R R18, SRZ ;  /* 0x0000000000127805 */ /* 0x000fe4000001ff00 */
[----:B------:R-:W-:Y:S01]  /*16b0*/  IADD3.X R39, PT, PT, RZ, R17, RZ, P2, !PT ;  /* 0x00000011ff277210 */ /* 0x000fe200017fe4ff */
[----:B------:R-:W-:Y:S01]  /*16c0*/  IMAD.U32 R23, RZ, RZ, UR4 ;  /* 0x00000004ff177e24 */ /* 0x000fe2000f8e00ff */
[----:B0-----:R-:W-:-:S04]  /*16d0*/  IADD3 R36, P0, PT, R15, UR10, RZ ;  /* 0x0000000a0f247c10 */ /* 0x001fc8000ff1e0ff */
[----:B------:R-:W-:-:S09]  /*16e0*/  IADD3.X R37, PT, PT, RZ, UR11, RZ, P0, !PT ;  /* 0x0000000bff257c10 */ /* 0x000fd200087fe4ff */
.L_x_61:
[----:B0123--:R-:W2:Y:S04]  /*16f0*/  LDG.E R2, desc[UR6][R10.64] ;  /* 0x000000060a027981 */ /* 0x00fea8000c1e1900 */
[----:B------:R-:W2:Y:S04]  /*1700*/  LDG.E R0, desc[UR6][R36.64] ;  /* 0x0000000624007981 */ /* 0x000ea8000c1e1900 */
[----:B------:R-:W3:Y:S04]  /*1710*/  LDG.E R5, desc[UR6][R38.64] ;  /* 0x0000000626057981 */ /* 0x000ee8000c1e1900 */
[----:B------:R0:W5:Y:S01]  /*1720*/  LDG.E R6, desc[UR6][R16.64] ;  /* 0x0000000610067981 */ /* 0x000162000c1e1900 */
[----:B------:R-:W1:Y:S01]  /*1730*/  MUFU.RCP R8, R25 ;  /* 0x0000001900087308 */ /* 0x000e620000001000 */
[----:B------:R-:W-:Y:S01]  /*1740*/  I2FP.F32.U32 R3, R18 ;  /* 0x0000001200037245 */ /* 0x000fe20000201000 */
[----:B------:R-:W-:Y:S05]  /*1750*/  YIELD ;  /* 0x0000000000007946 */ /* 0x000fea0003800000 */
[----:B------:R-:W-:Y:S01]  /*1760*/  IADD3 R23, PT, PT, R23, 0x1, RZ ;  /* 0x0000000117177810 */ /* 0x000fe20007ffe0ff */
[----:B------:R-:W-:Y:S03]  /*1770*/  BSSY.RECONVERGENT B3, `(.L_x_41) ;  /* 0x0000010000037945 */ /* 0x000fe60003800200 */
[----:B------:R-:W-:Y:S01]  /*1780*/  ISETP.NE.AND P2, PT, R23, RZ, PT ;  /* 0x000000ff1700720c */ /* 0x000fe20003f45270 */
[----:B--2---:R-:W-:Y:S01]  /*1790*/  FFMA R0, R3, R2, R0 ;  /* 0x0000000203007223 */ /* 0x004fe20000000000 */
[----:B-1----:R-:W-:-:S03]  /*17a0*/  FFMA R3, -R25, R8, 1 ;  /* 0x3f80000019037423 */ /* 0x002fc60000000108 */
[----:B---3--:R-:W-:Y:S01]  /*17b0*/  FADD R5, R0, -R5 ;  /* 0x8000000500057221 */ /* 0x008fe20000000000 */
[----:B------:R-:W-:-:S03]  /*17c0*/  FFMA R8, R8, R3, R8 ;  /* 0x0000000308087223 */ /* 0x000fc60000000008 */
[----:B------:R-:W-:-:S04]  /*17d0*/  FMUL R3, R26, R5 ;  /* 0x000000051a037220 */ /* 0x000fc80000400000 */
[----:B------:R-:W1:Y:S01]  /*17e0*/  FCHK P0, R3, R25 ;  /* 0x0000001903007302 */ /* 0x000e620000000000 */
        /* <DEDUP_REMOVED lines=8> */
.L_x_42:
[----:B------:R-:W-:Y:S05]  /*1870*/  BSYNC.RECONVERGENT B3 ;  /* 0x0000000000037941 */ /* 0x000fea0003800200 */
.L_x_41:
        /* <DEDUP_REMOVED lines=16> */
.L_x_44:
[----:B------:R-:W-:Y:S05]  /*1980*/  BSYNC.RECONVERGENT B3 ;  /* 0x0000000000037941 */ /* 0x000fea0003800200 */
.L_x_43:
        /* <DEDUP_REMOVED lines=19> */
.L_x_46:
[----:B------:R-:W-:Y:S05]  /*1ac0*/  BSYNC.RECONVERGENT B3 ;  /* 0x0000000000037941 */ /* 0x000fea0003800200 */
.L_x_45:
[----:B------:R-:W0:Y:S08]  /*1ad0*/  LDC.64 R28, c[0x0][0x3a0] ;  /* 0x0000e800ff1c7b82 */ /* 0x000e300000000a00 */
[----:B------:R-:W1:Y:S01]  /*1ae0*/  LDC.64 R2, c[0x0][0x398] ;  /* 0x0000e600ff027b82 */ /* 0x000e620000000a00 */
[----:B0-----:R-:W2:Y:S04]  /*1af0*/  LDG.E R13, desc[UR6][R28.64+0x8] ;  /* 0x000008061c0d7981 */ /* 0x001ea8000c1e1900 */
[----:B-1----:R-:W3:Y:S01]  /*1b00*/  LDG.E R14, desc[UR6][R2.64+0x8] ;  /* 0x00000806020e7981 */ /* 0x002ee2000c1e1900 */
[----:B------:R-:W0:Y:S01]  /*1b10*/  F2I.FLOOR.NTZ R8, R8 ;  /* 0x0000000800087305 */ /* 0x000e220000207100 */
[----:B------:R-:W-:Y:S01]  /*1b20*/  BSSY.RECONVERGENT B3, `(.L_x_47) ;  /* 0x0000010000037945 */ /* 0x000fe20003800200 */
[----:B0-----:R-:W-:-:S06]  /*1b30*/  IADD3 R7, PT, PT, R8, 0x1, RZ ;  /* 0x0000000108077810 */ /* 0x001fcc0007ffe0ff */
        /* <DEDUP_REMOVED lines=14> */
.L_x_48:
[----:B------:R-:W-:Y:S05]  /*1c20*/  BSYNC.RECONVERGENT B3 ;  /* 0x0000000000037941 */ /* 0x000fea0003800200 */
.L_x_47:
        /* <DEDUP_REMOVED lines=14> */
[----:B------:R-:W-:Y:S01]  /*1d10*/  MOV R3, R2 ;  /* 0x0000000200037202 */ /* 0x000fe20000000f00 */
[----:B------:R-:W-:Y:S01]  /*1d20*/  IMAD.MOV.U32 R0, RZ, RZ, R15 ;  /* 0x000000ffff007224 */ /* 0x000fe200078e000f */
[----:B------:R-:W-:-:S07]  /*1d30*/  MOV R28, 0x1d50 ;  /* 0x00001d50001c7802 */ /* 0x000fce0000000f00 */
[----:B------:R-:W-:Y:S05]  /*1d40*/  CALL.REL.NOINC `($__internal_1_$__cuda_sm3x_div_rn_noftz_f32_slowpath) ;  /* 0x0000001400cc7944 */ /* 0x000fea0003c00000 */
[----:B------:R-:W-:-:S07]  /*1d50*/  MOV R12, R0 ;  /* 0x00000000000c7202 */ /* 0x000fce0000000f00 */
.L_x_50:
[----:B------:R-:W-:Y:S05]  /*1d60*/  BSYNC.RECONVERGENT B3 ;  /* 0x0000000000037941 */ /* 0x000fea0003800200 */
.L_x_49:
        /* <DEDUP_REMOVED lines=16> */
.L_x_52:
[----:B------:R-:W-:Y:S05]  /*1e70*/  BSYNC.RECONVERGENT B3 ;  /* 0x0000000000037941 */ /* 0x000fea0003800200 */
.L_x_51:
[----:B------:R-:W0:Y:S01]  /*1e80*/  LDC R2, c[0x0][0x3b8] ;  /* 0x0000ee00ff027b82 */ /* 0x000e220000000800 */
[----:B------:R-:W-:Y:S07]  /*1e90*/  BSSY.RECONVERGENT B0, `(.L_x_53) ;  /* 0x000001e000007945 */ /* 0x000fee0003800200 */
[----:B------:R-:W1:Y:S01]  /*1ea0*/  LDC R9, c[0x0][0x3c0] ;  /* 0x0000f000ff097b82 */ /* 0x000e620000000800 */
[-C--:B0-----:R-:W-:Y:S02]  /*1eb0*/  ISETP.GE.U32.AND P4, PT, R8, R2.reuse, PT ;  /* 0x000000020800720c */ /* 0x081fe40003f86070 */
[----:B------:R-:W-:-:S02]  /*1ec0*/  ISETP.GE.U32.AND P5, PT, R7, R2, PT ;  /* 0x000000020700720c */ /* 0x000fc40003fa6070 */
[C---:B------:R-:W-:Y:S02]  /*1ed0*/  ISETP.GT.AND P4, PT, R8.reuse, -0x1, !P4 ;  /* 0xffffffff0800780c */ /* 0x040fe40006784270 */
[----:B------:R-:W-:Y:S02]  /*1ee0*/  ISETP.GT.AND P5, PT, R8, -0x2, !P5 ;  /* 0xfffffffe0800780c */ /* 0x000fe40006fa4270 */
[C---:B-1----:R-:W-:Y:S02]  /*1ef0*/  ISETP.GE.U32.AND P6, PT, R5.reuse, R9, PT ;  /* 0x000000090500720c */ /* 0x042fe40003fc6070 */
[C---:B------:R-:W-:Y:S02]  /*1f00*/  ISETP.LT.OR P0, PT, R5.reuse, -0x1, !P4 ;  /* 0xffffffff0500780c */ /* 0x040fe40006701670 */
[C---:B------:R-:W-:Y:S02]  /*1f10*/  ISETP.GT.AND P6, PT, R5.reuse, -0x1, !P6 ;  /* 0xffffffff0500780c */ /* 0x040fe400077c4270 */
[----:B------:R-:W-:-:S02]  /*1f20*/  ISETP.LT.OR P3, PT, R5, -0x1, !P5 ;  /* 0xffffffff0500780c */ /* 0x000fc40006f61670 */
[----:B------:R-:W-:Y:S02]  /*1f30*/  PLOP3.LUT P4, PT, P4, P6, PT, 0x80, 0x8 ;  /* 0x000000000008781c */ /* 0x000fe4000278d070 */
[----:B------:R-:W-:Y:S02]  /*1f40*/  PLOP3.LUT P5, PT, P5, P6, PT, 0x80, 0x8 ;  /* 0x000000000008781c */ /* 0x000fe40002fad070 */
[CC--:B------:R-:W-:Y:S02]  /*1f50*/  ISETP.GE.U32.OR P0, PT, R6.reuse, R9.reuse, P0 ;  /* 0x000000090600720c */ /* 0x0c0fe40000706470 */
[----:B------:R-:W-:-:S07]  /*1f60*/  ISETP.GE.U32.OR P3, PT, R6, R9, P3 ;  /* 0x000000090600720c */ /* 0x000fce0001f66470 */
[----:B------:R-:W-:Y:S06]  /*1f70*/  @!P4 BRA `(.L_x_54) ;  /* 0x00000000003cc947 */ /* 0x000fec0003800000 */
[----:B------:R-:W2:Y:S01]  /*1f80*/  LDG.E R13, desc[UR6][R20.64] ;  /* 0x00000006140d7981 */ /* 0x000ea2000c1e1900 */
[----:B------:R-:W0:Y:S01]  /*1f90*/  LDCU UR4, c[0x0][0x3bc] ;  /* 0x00007780ff0477ac */ /* 0x000e220008000800 */
[----:B------:R-:W-:Y:S01]  /*1fa0*/  FADD R14, -R12, 1 ;  /* 0x3f8000000c0e7421 */ /* 0x000fe20000000100 */
[----:B------:R-:W1:Y:S01]  /*1fb0*/  LDCU.64 UR10, c[0x0][0x390] ;  /* 0x00007200ff0a77ac */ /* 0x000e620008000a00 */
[----:B0-----:R-:W-:-:S04]  /*1fc0*/  IMAD R3, R9, UR4, RZ ;  /* 0x0000000409037c24 */ /* 0x001fc8000f8e02ff */
[----:B------:R-:W-:-:S05]  /*1fd0*/  IMAD R2, R8, R3, RZ ;  /* 0x0000000308027224 */ /* 0x000fca00078e02ff */
[----:B------:R-:W-:-:S04]  /*1fe0*/  IADD3 R3, P4, P6, R5, R2, R19 ;  /* 0x0000000205037210 */ /* 0x000fc80007e9e013 */
[----:B------:R-:W-:Y:S02]  /*1ff0*/  IADD3.X R28, PT, PT, RZ, RZ, RZ, P4, P6 ;  /* 0x000000ffff1c7210 */ /* 0x000fe400027ec4ff */
[----:B-1----:R-:W-:-:S04]  /*2000*/  LEA R2, P4, R3, UR10, 0x2 ;  /* 0x0000000a03027c11 */ /* 0x002fc8000f8810ff */
[----:B------:R-:W-:Y:S01]  /*2010*/  LEA.HI.X R3, R3, UR11, R28, 0x2, P4 ;  /* 0x0000000b03037c11 */ /* 0x000fe2000a0f141c */
[----:B--2---:R-:W-:Y:S01]  /*2020*/  FMUL R13, R13, R14 ;  /* 0x0000000e0d0d7220 */ /* 0x004fe20000400000 */
[----:B------:R-:W-:-:S04]  /*2030*/  FADD R14, -R0, 1 ;  /* 0x3f800000000e7421 */ /* 0x000fc80000000100 */
[----:B------:R-:W-:-:S04]  /*2040*/  FMUL R13, R13, R14 ;  /* 0x0000000e0d0d7220 */ /* 0x000fc80000400000 */
[----:B------:R-:W-:-:S05]  /*2050*/  FMUL R13, R13, R4 ;  /* 0x000000040d0d7220 */ /* 0x000fca0000400000 */
[----:B------:R0:W-:Y:S02]  /*2060*/  REDG.E.ADD.F32.FTZ.RN.STRONG.GPU desc[UR6][R2.64], R13 ;  /* 0x0000000d020079a6 */ /* 0x0001e4000c12f306 */
.L_x_54:
[----:B------:R-:W-:Y:S05]  /*2070*/  BSYNC.RECONVERGENT B0 ;  /* 0x0000000000007941 */ /* 0x000fea0003800200 */
.L_x_53:
[----:B------:R-:W-:Y:S04]  /*2080*/  BSSY.RECONVERGENT B0, `(.L_x_55) ;  /* 0x0000010000007945 */ /* 0x000fe80003800200 */
[----:B------:R-:W-:Y:S05]  /*2090*/  @!P5 BRA `(.L_x_56) ;  /* 0x000000000038d947 */ /* 0x000fea0003800000 */
[----:B0-----:R-:W2:Y:S01]  /*20a0*/  LDG.E R3, desc[UR6][R20.64] ;  /* 0x0000000614037981 */ /* 0x001ea2000c1e1900 */
[----:B------:R-:W0:Y:S01]  /*20b0*/  LDCU UR4, c[0x0][0x3bc] ;  /* 0x00007780ff0477ac */ /* 0x000e220008000800 */
[----:B------:R-:W-:Y:S01]  /*20c0*/  FADD R28, -R0, 1 ;  /* 0x3f800000001c7421 */ /* 0x000fe20000000100 */
[----:B------:R-:W1:Y:S01]  /*20d0*/  LDCU.64 UR10, c[0x0][0x390] ;  /* 0x00007200ff0a77ac */ /* 0x000e620008000a00 */
[----:B0-----:R-:W-:-:S04]  /*20e0*/  IMAD R2, R9, UR4, RZ ;  /* 0x0000000409027c24 */ /* 0x001fc8000f8e02ff */
[----:B------:R-:W-:-:S05]  /*20f0*/  IMAD R2, R7, R2, RZ ;  /* 0x0000000207027224 */ /* 0x000fca00078e02ff */
[----:B------:R-:W-:-:S04]  /*2100*/  IADD3 R13, P4, P5, R5, R2, R19 ;  /* 0x00000002050d7210 */ /* 0x000fc80007d9e013 */
[----:B------:R-:W-:Y:S02]  /*2110*/  IADD3.X R14, PT, PT, RZ, RZ, RZ, P4, P5 ;  /* 0x000000ffff0e7210 */ /* 0x000fe400027ea4ff */
[----:B-1----:R-:W-:Y:S01]  /*2120*/  LEA R2, P4, R13, UR10, 0x2 ;  /* 0x0000000a0d027c11 */ /* 0x002fe2000f8810ff */
[----:B--2---:R-:W-:-:S04]  /*2130*/  FMUL R3, R3, R12 ;  /* 0x0000000c03037220 */ /* 0x004fc80000400000 */
[----:B------:R-:W-:Y:S01]  /*2140*/  FMUL R5, R28, R3 ;  /* 0x000000031c057220 */ /* 0x000fe20000400000 */
[----:B------:R-:W-:-:S03]  /*2150*/  LEA.HI.X R3, R13, UR11, R14, 0x2, P4 ;  /* 0x0000000b0d037c11 */ /* 0x000fc6000a0f140e */
[----:B------:R-:W-:-:S05]  /*2160*/  FMUL R5, R5, R4 ;  /* 0x0000000405057220 */ /* 0x000fca0000400000 */
[----:B------:R1:W-:Y:S02]  /*2170*/  REDG.E.ADD.F32.FTZ.RN.STRONG.GPU desc[UR6][R2.64], R5 ;  /* 0x00000005020079a6 */ /* 0x0003e4000c12f306 */
.L_x_56:
[----:B------:R-:W-:Y:S05]  /*2180*/  BSYNC.RECONVERGENT B0 ;  /* 0x0000000000007941 */ /* 0x000fea0003800200 */
.L_x_55:
[----:B------:R-:W-:Y:S04]  /*2190*/  BSSY.RECONVERGENT B0, `(.L_x_57) ;  /* 0x0000010000007945 */ /* 0x000fe80003800200 */
[----:B------:R-:W-:Y:S05]  /*21a0*/  @P0 BRA `(.L_x_58) ;  /* 0x0000000000380947 */ /* 0x000fea0003800000 */
[----:B01----:R-:W2:Y:S01]  /*21b0*/  LDG.E R2, desc[UR6][R20.64] ;  /* 0x0000000614027981 */ /* 0x003ea2000c1e1900 */
[----:B------:R-:W0:Y:S01]  /*21c0*/  LDCU UR4, c[0x0][0x3bc] ;  /* 0x00007780ff0477ac */ /* 0x000e220008000800 */
[----:B------:R-:W1:Y:S01]  /*21d0*/  LDCU.64 UR10, c[0x0][0x390] ;  /* 0x00007200ff0a77ac */ /* 0x000e620008000a00 */
[----:B0-----:R-:W-:-:S04]  /*21e0*/  IMAD R3, R9, UR4, RZ ;  /* 0x0000000409037c24 */ /* 0x001fc8000f8e02ff */
[----:B------:R-:W-:Y:S02]  /*21f0*/  IMAD R8, R8, R3, RZ ;  /* 0x0000000308087224 */ /* 0x000fe400078e02ff */
[----:B------:R-:W-:-:S03]  /*2200*/  FADD R3, -R12, 1 ;  /* 0x3f8000000c037421 */ /* 0x000fc60000000100 */
[----:B------:R-:W-:-:S04]  /*2210*/  IADD3 R8, P0, P4, R6, R8, R19 ;  /* 0x0000000806087210 */ /* 0x000fc80007c1e013 */
[----:B------:R-:W-:Y:S01]  /*2220*/  IADD3.X R13, PT, PT, RZ, RZ, RZ, P0, P4 ;  /* 0x000000ffff0d7210 */ /* 0x000fe200007e84ff */
[----:B--2---:R-:W-:Y:S01]  /*2230*/  FMUL R3, R3, R2 ;  /* 0x0000000203037220 */ /* 0x004fe20000400000 */
[----:B-1----:R-:W-:-:S03]  /*2240*/  LEA R2, P0, R8, UR10, 0x2 ;  /* 0x0000000a08027c11 */ /* 0x002fc6000f8010ff */
[----:B------:R-:W-:Y:S01]  /*2250*/  FMUL R5, R3, R0 ;  /* 0x0000000003057220 */ /* 0x000fe20000400000 */
[----:B------:R-:W-:-:S03]  /*2260*/  LEA.HI.X R3, R8, UR11, R13, 0x2, P0 ;  /* 0x0000000b08037c11 */ /* 0x000fc600080f140d */
[----:B------:R-:W-:-:S05]  /*2270*/  FMUL R5, R5, R4 ;  /* 0x0000000405057220 */ /* 0x000fca0000400000 */
[----:B------:R2:W-:Y:S02]  /*2280*/  REDG.E.ADD.F32.FTZ.RN.STRONG.GPU desc[UR6][R2.64], R5 ;  /* 0x00000005020079a6 */ /* 0x0005e4000c12f306 */
.L_x_58:
[----:B------:R-:W-:Y:S05]  /*2290*/  BSYNC.RECONVERGENT B0 ;  /* 0x0000000000007941 */ /* 0x000fea0003800200 */
.L_x_57:
[----:B------:R-:W-:Y:S04]  /*22a0*/  BSSY.RECONVERGENT B0, `(.L_x_59) ;  /* 0x000000f000007945 */ /* 0x000fe80003800200 */
[----:B------:R-:W-:Y:S05]  /*22b0*/  @P3 BRA `(.L_x_60) ;  /* 0x0000000000343947 */ /* 0x000fea0003800000 */
[----:B012---:R-:W2:Y:S01]  /*22c0*/  LDG.E R3, desc[UR6][R20.64] ;  /* 0x0000000614037981 */ /* 0x007ea2000c1e1900 */
[----:B------:R-:W0:Y:S01]  /*22d0*/  LDCU UR4, c[0x0][0x3bc] ;  /* 0x00007780ff0477ac */ /* 0x000e220008000800 */
        /* <DEDUP_REMOVED lines=11> */
.L_x_60:
[----:B------:R-:W-:Y:S05]  /*2390*/  BSYNC.RECONVERGENT B0 ;  /* 0x0000000000007941 */ /* 0x000fea0003800200 */
.L_x_59:
[----:B------:R-:W-:Y:S02]  /*23a0*/  IADD3 R19, PT, PT, R19, R9, RZ ;  /* 0x0000000913137210 */ /* 0x000fe40007ffe0ff */
[----:B------:R-:W-:Y:S01]  /*23b0*/  IADD3 R18, PT, PT, R18, 0x1, RZ ;  /* 0x0000000112127810 */ /* 0x000fe20007ffe0ff */
[----:B------:R-:W-:Y:S06]  /*23c0*/  @P2 BRA `(.L_x_61) ;  /* 0xfffffff000c82947 */ /* 0x000fec000383ffff */
.L_x_35:
[----:B------:R-:W-:Y:S05]  /*23d0*/  BSYNC B2 ;  /* 0x0000000000027941 */ /* 0x000fea0003800000 */
.L_x_34:
[----:B------:R-:W-:Y:S05]  /*23e0*/  @P1 EXIT ;  /* 0x000000000000194d */ /* 0x000fea0003800000 */
[----:B0123--:R-:W0:Y:S02]  /*23f0*/  LDC.64 R2, c[0x0][0x3a0] ;  /* 0x0000e800ff027b82 */ /* 0x00fe240000000a00 */
[----:B0-----:R0:W5:Y:S01]  /*2400*/  LDG.E R3, desc[UR6][R2.64+0x8] ;  /* 0x0000080602037981 */ /* 0x001162000c1e1900 */
        /* <DEDUP_REMOVED lines=9> */
.L_x_63:
[C---:B-1----:R-:W-:Y:S01]  /*24a0*/  FMUL.FTZ R5, R7.reuse, R22 ;  /* 0x0000001607057220 */ /* 0x042fe20000410000 */
[----:B------:R-:W-:-:S03]  /*24b0*/  FMUL.FTZ R2, R7, 0.5 ;  /* 0x3f00000007027820 */ /* 0x000fc60000410000 */
[----:B------:R-:W-:-:S04]  /*24c0*/  FFMA R0, -R5, R5, R22 ;  /* 0x0000000505007223 */ /* 0x000fc80000000116 */
[----:B------:R-:W-:-:S07]  /*24d0*/  FFMA R0, R0, R2, R5 ;  /* 0x0000000200007223 */ /* 0x000fce0000000005 */
.L_x_64:
[----:B------:R-:W-:Y:S05]  /*24e0*/  BSYNC.RECONVERGENT B0 ;  /* 0x0000000000007941 */ /* 0x000fea0003800200 */
.L_x_62:
        /* <DEDUP_REMOVED lines=11> */
[----:B------:R-:W-:-:S07]  /*25a0*/  IMAD.MOV.U32 R19, RZ, RZ, R0 ;  /* 0x000000ffff137224 */ /* 0x000fce00078e0000 */
.L_x_66:
[----:B------:R-:W-:Y:S05]  /*25b0*/  BSYNC.RECONVERGENT B2 ;  /* 0x0000000000027941 */ /* 0x000fea0003800200 */
.L_x_65:
[----:B------:R-:W0:Y:S02]  /*25c0*/  LDCU UR5, c[0x0][0x3c0] ;  /* 0x00007800ff0577ac */ /* 0x000e240008000800 */
[----:B0-----:R-:W-:-:S13]  /*25d0*/  ISETP.NE.AND P0, PT, RZ, UR5, PT ;  /* 0x00000005ff007c0c */ /* 0x001fda000bf05270 */
[----:B------:R-:W-:Y:S05]  /*25e0*/  @!P0 EXIT ;  /* 0x000000000000894d */ /* 0x000fea0003800000 */
[----:B------:R-:W0:Y:S01]  /*25f0*/  LDC R4, c[0x0][0x3bc] ;  /* 0x0000ef00ff047b82 */ /* 0x000e220000000800 */
[----:B------:R-:W-:Y:S01]  /*2600*/  UIADD3 UR4, UPT, UPT, -UR5, URZ, URZ ;  /* 0x000000ff05047290 */ /* 0x000fe2000fffe1ff */
[----:B------:R-:W-:-:S05]  /*2610*/  CS2R R10, SRZ ;  /* 0x00000000000a7805 */ /* 0x000fca000001ff00 */
[----:B------:R-:W-:Y:S01]  /*2620*/  MOV R18, UR4 ;  /* 0x0000000400127c02 */ /* 0x000fe20008000f00 */
[----:B0-----:R-:W-:-:S07]  /*2630*/  IMAD R4, R4, UR5, RZ ;  /* 0x0000000504047c24 */ /* 0x001fce000f8e02ff */
.L_x_87:
[----:B01----:R-:W0:Y:S01]  /*2640*/  LDC.64 R8, c[0x0][0x398] ;  /* 0x0000e600ff087b82 */ /* 0x003e220000000a00 */
[----:B--2---:R-:W2:Y:S04]  /*2650*/  LDG.E R0, desc[UR6][R16.64+0x8] ;  /* 0x0000080610007981 */ /* 0x004ea8000c1e1900 */
[----:B------:R1:W5:Y:S03]  /*2660*/  LDG.E R6, desc[UR6][R16.64] ;  /* 0x0000000610067981 */ /* 0x000366000c1e1900 */
[----:B---3--:R-:W3:Y:S01]  /*2670*/  LDC.64 R12, c[0x0][0x3a0] ;  /* 0x0000e800ff0c7b82 */ /* 0x008ee20000000a00 */
[----:B0-----:R-:W4:Y:S04]  /*2680*/  LDG.E R8, desc[UR6][R8.64+0x8] ;  /* 0x0000080608087981 */ /* 0x001f28000c1e1900 */
[----:B---3--:R-:W4:Y:S01]  /*2690*/  LDG.E R12, desc[UR6][R12.64+0x8] ;  /* 0x000008060c0c7981 */ /* 0x008f22000c1e1900 */
[----:B------:R-:W-:Y:S01]  /*26a0*/  I2FP.F32.U32 R3, R11 ;  /* 0x0000000b00037245 */ /* 0x000fe20000201000 */
[----:B------:R-:W0:Y:S01]  /*26b0*/  MUFU.RCP R7, R24 ;  /* 0x0000001800077308 */ /* 0x000e220000001000 */
[----:B------:R-:W-:Y:S01]  /*26c0*/  IADD3 R18, PT, PT, R18, 0x1, RZ ;  /* 0x0000000112127810 */ /* 0x000fe20007ffe0ff */
        /* <DEDUP_REMOVED lines=17> */
.L_x_68:
[----:B------:R-:W-:Y:S05]  /*27e0*/  BSYNC.RECONVERGENT B2 ;  /* 0x0000000000027941 */ /* 0x000fea0003800200 */
.L_x_67:
        /* <DEDUP_REMOVED lines=16> */
.L_x_70:
[----:B------:R-:W-:Y:S05]  /*28f0*/  BSYNC.RECONVERGENT B2 ;  /* 0x0000000000027941 */ /* 0x000fea0003800200 */
.L_x_69:
        /* <DEDUP_REMOVED lines=18> */
.L_x_72:
[----:B------:R-:W-:Y:S05]  /*2a20*/  BSYNC.RECONVERGENT B2 ;  /* 0x0000000000027941 */ /* 0x000fea0003800200 */
.L_x_71:
        /* <DEDUP_REMOVED lines=11> */
[----:B------:R-:W-:-:S03]  /*2ae0*/  VIADD R5, R7, 0x1 ;  /* 0x0000000107057836 */ /* 0x000fc60000000000 */
        /* <DEDUP_REMOVED lines=8> */
.L_x_74:
[----:B------:R-:W-:Y:S05]  /*2b70*/  BSYNC.RECONVERGENT B2 ;  /* 0x0000000000027941 */ /* 0x000fea0003800200 */
.L_x_73:
        /* <DEDUP_REMOVED lines=19> */
.L_x_76:
[----:B------:R-:W-:Y:S05]  /*2cb0*/  BSYNC.RECONVERGENT B2 ;  /* 0x0000000000027941 */ /* 0x000fea0003800200 */
.L_x_75:
        /* <DEDUP_REMOVED lines=16> */
.L_x_78:
[----:B------:R-:W-:Y:S05]  /*2dc0*/  BSYNC.RECONVERGENT B2 ;  /* 0x0000000000027941 */ /* 0x000fea0003800200 */
.L_x_77:
[----:B------:R-:W0:Y:S01]  /*2dd0*/  LDC.64 R2, c[0x0][0x3b8] ;  /* 0x0000ee00ff027b82 */ /* 0x000e220000000a00 */
[----:B------:R-:W-:Y:S01]  /*2de0*/  BSSY.RECONVERGENT B0, `(.L_x_79) ;  /* 0x000001d000007945 */ /* 0x000fe20003800200 */
[C---:B0-----:R-:W-:Y:S02]  /*2df0*/  ISETP.GE.U32.AND P4, PT, R7.reuse, R2, PT ;  /* 0x000000020700720c */ /* 0x041fe40003f86070 */
[C---:B------:R-:W-:Y:S02]  /*2e00*/  ISETP.GE.U32.AND P2, PT, R8.reuse, R3, PT ;  /* 0x000000030800720c */ /* 0x040fe40003f46070 */
[----:B------:R-:W-:Y:S02]  /*2e10*/  ISETP.GT.AND P4, PT, R7, -0x1, !P4 ;  /* 0xffffffff0700780c */ /* 0x000fe40006784270 */
[C---:B------:R-:W-:Y:S02]  /*2e20*/  ISETP.GT.AND P2, PT, R8.reuse, -0x1, !P2 ;  /* 0xffffffff0800780c */ /* 0x040fe40005744270 */
[----:B------:R-:W-:-:S02]  /*2e30*/  ISETP.LT.OR P3, PT, R8, -0x1, !P4 ;  /* 0xffffffff0800780c */ /* 0x000fc40006761670 */
[----:B------:R-:W-:Y:S02]  /*2e40*/  PLOP3.LUT P4, PT, P4, P2, PT, 0x80, 0x8 ;  /* 0x000000000008781c */ /* 0x000fe40002785070 */
[----:B------:R-:W-:Y:S02]  /*2e50*/  ISETP.GE.U32.AND P0, PT, R5, R2, PT ;  /* 0x000000020500720c */ /* 0x000fe40003f06070 */
[----:B------:R-:W-:Y:S02]  /*2e60*/  ISETP.GE.U32.OR P3, PT, R6, R3, P3 ;  /* 0x000000030600720c */ /* 0x000fe40001f66470 */
[----:B------:R-:W-:-:S04]  /*2e70*/  ISETP.GT.AND P0, PT, R7, -0x2, !P0 ;  /* 0xfffffffe0700780c */ /* 0x000fc80004704270 */
[----:B------:R-:W-:Y:S02]  /*2e80*/  ISETP.LT.OR P5, PT, R8, -0x1, !P0 ;  /* 0xffffffff0800780c */ /* 0x000fe400047a1670 */
[----:B------:R-:W-:Y:S02]  /*2e90*/  PLOP3.LUT P0, PT, P0, P2, PT, 0x80, 0x8 ;  /* 0x000000000008781c */ /* 0x000fe40000705070 */
[----:B------:R-:W-:Y:S01]  /*2ea0*/  ISETP.GE.U32.OR P5, PT, R6, R3, P5 ;  /* 0x000000030600720c */ /* 0x000fe20002fa6470 */
[----:B------:R-:W-:-:S12]  /*2eb0*/  @!P4 BRA `(.L_x_80) ;  /* 0x00000000003cc947 */ /* 0x000fd80003800000 */
[----:B------:R-:W2:Y:S01]  /*2ec0*/  LDG.E R9, desc[UR6][R20.64] ;  /* 0x0000000614097981 */ /* 0x000ea2000c1e1900 */
[----:B------:R-:W0:Y:S01]  /*2ed0*/  LDCU UR4, c[0x0][0x3c0] ;  /* 0x00007800ff0477ac */ /* 0x000e220008000800 */
[----:B------:R-:W-:Y:S02]  /*2ee0*/  IMAD R2, R4, R7, RZ ;  /* 0x0000000704027224 */ /* 0x000fe400078e02ff */
[----:B------:R-:W-:Y:S01]  /*2ef0*/  FADD R14, -R12, 1 ;  /* 0x3f8000000c0e7421 */ /* 0x000fe20000000100 */
[----:B------:R-:W1:Y:S01]  /*2f00*/  LDCU.64 UR10, c[0x0][0x390] ;  /* 0x00007200ff0a77ac */ /* 0x000e620008000a00 */
[----:B0-----:R-:W-:-:S05]  /*2f10*/  IMAD R3, R8, UR4, RZ ;  /* 0x0000000408037c24 */ /* 0x001fca000f8e02ff */
[----:B------:R-:W-:-:S04]  /*2f20*/  IADD3 R3, P2, P4, R3, R11, R2 ;  /* 0x0000000b03037210 */ /* 0x000fc80007c5e002 */
[----:B------:R-:W-:Y:S02]  /*2f30*/  IADD3.X R22, PT, PT, RZ, R10, RZ, P2, P4 ;  /* 0x0000000aff167210 */ /* 0x000fe400017e84ff */
[----:B-1----:R-:W-:-:S04]  /*2f40*/  LEA R2, P2, R3, UR10, 0x2 ;  /* 0x0000000a03027c11 */ /* 0x002fc8000f8410ff */
[----:B------:R-:W-:Y:S01]  /*2f50*/  LEA.HI.X R3, R3, UR11, R22, 0x2, P2 ;  /* 0x0000000b03037c11 */ /* 0x000fe200090f1416 */
[----:B--2---:R-:W-:Y:S01]  /*2f60*/  FMUL R9, R9, R14 ;  /* 0x0000000e09097220 */ /* 0x004fe20000400000 */
[----:B------:R-:W-:-:S04]  /*2f70*/  FADD R14, -R0, 1 ;  /* 0x3f800000000e7421 */ /* 0x000fc80000000100 */
[----:B------:R-:W-:-:S04]  /*2f80*/  FMUL R14, R9, R14 ;  /* 0x0000000e090e7220 */ /* 0x000fc80000400000 */
[----:B------:R-:W-:-:S05]  /*2f90*/  FMUL R9, R14, R19 ;  /* 0x000000130e097220 */ /* 0x000fca0000400000 */
[----:B------:R0:W-:Y:S02]  /*2fa0*/  REDG.E.ADD.F32.FTZ.RN.STRONG.GPU desc[UR6][R2.64], R9 ;  /* 0x00000009020079a6 */ /* 0x0001e4000c12f306 */
.L_x_80:
[----:B------:R-:W-:Y:S05]  /*2fb0*/  BSYNC.RECONVERGENT B0 ;  /* 0x0000000000007941 */ /* 0x000fea0003800200 */
.L_x_79:
[----:B------:R-:W-:Y:S04]  /*2fc0*/  BSSY.RECONVERGENT B0, `(.L_x_81) ;  /* 0x0000010000007945 */ /* 0x000fe80003800200 */
[----:B------:R-:W-:Y:S05]  /*2fd0*/  @!P0 BRA `(.L_x_82) ;  /* 0x0000000000388947 */ /* 0x000fea0003800000 */
[----:B0-----:R-:W2:Y:S01]  /*2fe0*/  LDG.E R3, desc[UR6][R20.64] ;  /* 0x0000000614037981 */ /* 0x001ea2000c1e1900 */
[----:B------:R-:W0:Y:S01]  /*2ff0*/  LDCU UR4, c[0x0][0x3c0] ;  /* 0x00007800ff0477ac */ /* 0x000e220008000800 */
[----:B------:R-:W-:Y:S01]  /*3000*/  IMAD R2, R4, R5, RZ ;  /* 0x0000000504027224 */ /* 0x000fe200078e02ff */
[----:B------:R-:W1:Y:S01]  /*3010*/  LDCU.64 UR10, c[0x0][0x390] ;  /* 0x00007200ff0a77ac */ /* 0x000e620008000a00 */
[----:B0-----:R-:W-:Y:S02]  /*3020*/  IMAD R9, R8, UR4, RZ ;  /* 0x0000000408097c24 */ /* 0x001fe4000f8e02ff */
[----:B------:R-:W-:-:S03]  /*3030*/  FADD R8, -R0, 1 ;  /* 0x3f80000000087421 */ /* 0x000fc60000000100 */
[----:B------:R-:W-:-:S04]  /*3040*/  IADD3 R9, P0, P2, R9, R11, R2 ;  /* 0x0000000b09097210 */ /* 0x000fc80007a1e002 */
[----:B------:R-:W-:Y:S02]  /*3050*/  IADD3.X R14, PT, PT, RZ, R10, RZ, P0, P2 ;  /* 0x0000000aff0e7210 */ /* 0x000fe400007e44ff */
[----:B-1----:R-:W-:Y:S01]  /*3060*/  LEA R2, P0, R9, UR10, 0x2 ;  /* 0x0000000a09027c11 */ /* 0x002fe2000f8010ff */
[----:B--2---:R-:W-:-:S04]  /*3070*/  FMUL R3, R3, R12 ;  /* 0x0000000c03037220 */ /* 0x004fc80000400000 */
[----:B------:R-:W-:Y:S01]  /*3080*/  FMUL R8, R8, R3 ;  /* 0x0000000308087220 */ /* 0x000fe20000400000 */
[----:B------:R-:W-:-:S03]  /*3090*/  LEA.HI.X R3, R9, UR11, R14, 0x2, P0 ;  /* 0x0000000b09037c11 */ /* 0x000fc600080f140e */
[----:B------:R-:W-:-:S05]  /*30a0*/  FMUL R9, R8, R19 ;  /* 0x0000001308097220 */ /* 0x000fca0000400000 */
[----:B------:R1:W-:Y:S02]  /*30b0*/  REDG.E.ADD.F32.FTZ.RN.STRONG.GPU desc[UR6][R2.64], R9 ;  /* 0x00000009020079a6 */ /* 0x0003e4000c12f306 */
.L_x_82:
[----:B------:R-:W-:Y:S05]  /*30c0*/  BSYNC.RECONVERGENT B0 ;  /* 0x0000000000007941 */ /* 0x000fea0003800200 */
.L_x_81:
[----:B------:R-:W-:Y:S04]  /*30d0*/  BSSY.RECONVERGENT B0, `(.L_x_83) ;  /* 0x0000010000007945 */ /* 0x000fe80003800200 */
[----:B------:R-:W-:Y:S05]  /*30e0*/  @P3 BRA `(.L_x_84) ;  /* 0x0000000000383947 */ /* 0x000fea0003800000 */
[----:B01----:R-:W2:Y:S01]  /*30f0*/  LDG.E R3, desc[UR6][R20.64] ;  /* 0x0000000614037981 */ /* 0x003ea2000c1e1900 */
[----:B------:R-:W0:Y:S01]  /*3100*/  LDCU UR4, c[0x0][0x3c0] ;  /* 0x00007800ff0477ac */ /* 0x000e220008000800 */
[----:B------:R-:W-:Y:S02]  /*3110*/  IMAD R7, R4, R7, RZ ;  /* 0x0000000704077224 */ /* 0x000fe400078e02ff */
[----:B------:R-:W-:Y:S01]  /*3120*/  FADD R8, -R12, 1 ;  /* 0x3f8000000c087421 */ /* 0x000fe20000000100 */
[----:B------:R-:W1:Y:S01]  /*3130*/  LDCU.64 UR10, c[0x0][0x390] ;  /* 0x00007200ff0a77ac */ /* 0x000e620008000a00 */
[----:B0-----:R-:W-:-:S05]  /*3140*/  IMAD R2, R6, UR4, RZ ;  /* 0x0000000406027c24 */ /* 0x001fca000f8e02ff */
        /* <DEDUP_REMOVED lines=8> */
.L_x_84:
[----:B------:R-:W-:Y:S05]  /*31d0*/  BSYNC.RECONVERGENT B0 ;  /* 0x0000000000007941 */ /* 0x000fea0003800200 */
.L_x_83:
[----:B------:R-:W-:Y:S04]  /*31e0*/  BSSY.RECONVERGENT B0, `(.L_x_85) ;  /* 0x000000f000007945 */ /* 0x000fe80003800200 */
[----:B------:R-:W-:Y:S05]  /*31f0*/  @P5 BRA `(.L_x_86) ;  /* 0x0000000000345947 */ /* 0x000fea0003800000 */
[----:B012---:R-:W2:Y:S01]  /*3200*/  LDG.E R3, desc[UR6][R20.64] ;  /* 0x0000000614037981 */ /* 0x007ea2000c1e1900 */
[----:B------:R-:W0:Y:S01]  /*3210*/  LDCU UR4, c[0x0][0x3c0] ;  /* 0x00007800ff0477ac */ /* 0x000e220008000800 */
[----:B------:R-:W-:Y:S01]  /*3220*/  IMAD R2, R4, R5, RZ ;  /* 0x0000000504027224 */ /* 0x000fe200078e02ff */
        /* <DEDUP_REMOVED lines=10> */
.L_x_86:
[----:B------:R-:W-:Y:S05]  /*32d0*/  BSYNC.RECONVERGENT B0 ;  /* 0x0000000000007941 */ /* 0x000fea0003800200 */
.L_x_85:
[----:B------:R-:W-:-:S04]  /*32e0*/  IADD3 R11, P0, PT, R11, 0x1, RZ ;  /* 0x000000010b0b7810 */ /* 0x000fc80007f1e0ff */
[----:B------:R-:W-:Y:S01]  /*32f0*/  IADD3.X R10, PT, PT, RZ, R10, RZ, P0, !PT ;  /* 0x0000000aff0a7210 */ /* 0x000fe200007fe4ff */
[----:B------:R-:W-:Y:S08]  /*3300*/  @P1 BRA `(.L_x_87) ;  /* 0xfffffff000cc1947 */ /* 0x000ff0000383ffff */
[----:B------:R-:W-:Y:S05]  /*3310*/  EXIT ;  /* 0x000000000000794d */ /* 0x000fea0003800000 */
        .weak           $__internal_0_$__cuda_sm20_sqrt_rn_f32_slowpath
        .type           $__internal_0_$__cuda_sm20_sqrt_rn_f32_slowpath,@function
        .size           $__internal_0_$__cuda_sm20_sqrt_rn_f32_slowpath,($__internal_1_$__cuda_sm3x_div_rn_noftz_f32_slowpath - $__internal_0_$__cuda_sm20_sqrt_rn_f32_slowpath)
$__internal_0_$__cuda_sm20_sqrt_rn_f32_slowpath:
[----:B------:R-:W-:-:S13]  /*3320*/  LOP3.LUT P0, RZ, R4, 0x7fffffff, RZ, 0xc0, !PT ;  /* 0x7fffffff04ff7812 */ /* 0x000fda000780c0ff */
[----:B------:R-:W-:Y:S01]  /*3330*/  @!P0 MOV R0, R4 ;  /* 0x0000000400008202 */ /* 0x000fe20000000f00 */
[----:B------:R-:W-:Y:S06]  /*3340*/  @!P0 BRA `(.L_x_88) ;  /* 0x0000000000408947 */ /* 0x000fec0003800000 */
[----:B------:R-:W-:-:S13]  /*3350*/  FSETP.GEU.FTZ.AND P0, PT, R4, RZ, PT ;  /* 0x000000ff0400720b */ /* 0x000fda0003f1e000 */
[----:B------:R-:W-:Y:S01]  /*3360*/  @!P0 MOV R0, 0x7fffffff ;  /* 0x7fffffff00008802 */ /* 0x000fe20000000f00 */
[----:B------:R-:W-:Y:S06]  /*3370*/  @!P0 BRA `(.L_x_88) ;  /* 0x0000000000348947 */ /* 0x000fec0003800000 */
[----:B------:R-:W-:-:S13]  /*3380*/  FSETP.GTU.FTZ.AND P0, PT, |R4|, +INF , PT ;  /* 0x7f8000000400780b */ /* 0x000fda0003f1c200 */
[----:B------:R-:W-:Y:S01]  /*3390*/  @P0 FADD.FTZ R0, R4, 1 ;  /* 0x3f80000004000421 */ /* 0x000fe20000010000 */
[----:B------:R-:W-:Y:S06]  /*33a0*/  @P0 BRA `(.L_x_88) ;  /* 0x0000000000280947 */ /* 0x000fec0003800000 */
[----:B------:R-:W-:-:S13]  /*33b0*/  FSETP.NEU.FTZ.AND P0, PT, |R4|, +INF , PT ;  /* 0x7f8000000400780b */ /* 0x000fda0003f1d200 */
[----:B------:R-:W-:-:S04]  /*33c0*/  @P0 FFMA R2, R4, 1.84467440737095516160e+19, RZ ;  /* 0x5f80000004020823 */ /* 0x000fc800000000ff */
[----:B------:R-:W0:Y:S02]  /*33d0*/  @P0 MUFU.RSQ R5, R2 ;  /* 0x0000000200050308 */ /* 0x000e240000001400 */
[----:B0-----:R-:W-:Y:S01]  /*33e0*/  @P0 FMUL.FTZ R7, R2, R5 ;  /* 0x0000000502070220 */ /* 0x001fe20000410000 */
[----:B------:R-:W-:-:S03]  /*33f0*/  @P0 FMUL.FTZ R5, R5, 0.5 ;  /* 0x3f00000005050820 */ /* 0x000fc60000410000 */
[----:B------:R-:W-:-:S04]  /*3400*/  @P0 FADD.FTZ R0, -R7, -RZ ;  /* 0x800000ff07000221 */ /* 0x000fc80000010100 */
[----:B------:R-:W-:Y:S01]  /*3410*/  @P0 FFMA R6, R7, R0, R2 ;  /* 0x0000000007060223 */ /* 0x000fe20000000002 */
[----:B------:R-:W-:-:S03]  /*3420*/  @!P0 MOV R0, R4 ;  /* 0x0000000400008202 */ /* 0x000fc60000000f00 */
[----:B------:R-:W-:-:S04]  /*3430*/  @P0 FFMA R5, R6, R5, R7 ;  /* 0x0000000506050223 */ /* 0x000fc80000000007 */
[----:B------:R-:W-:-:S07]  /*3440*/  @P0 FMUL.FTZ R0, R5, 2.3283064365386962891e-10 ;  /* 0x2f80000005000820 */ /* 0x000fce0000410000 */
.L_x_88:
[----:B------:R-:W-:Y:S01]  /*3450*/  HFMA2 R5, -RZ, RZ, 0, 0 ;  /* 0x00000000ff057431 */ /* 0x000fe200000001ff */
[----:B------:R-:W-:-:S04]  /*3460*/  MOV R4, R8 ;  /* 0x0000000800047202 */ /* 0x000fc80000000f00 */
[----:B------:R-:W-:Y:S05]  /*3470*/  RET.REL.NODEC R4 `(_Z28joseph3d_lm_back_cuda_kernelPfS_S_S_S_S_yjjj) ;  /* 0xffffffc804e07950 */ /* 0x000fea0003c3ffff */
        .weak           $__internal_1_$__cuda_sm3x_div_rn_noftz_f32_slowpath
        .type           $__internal_1_$__cuda_sm3x_div_rn_noftz_f32_slowpath,@function
        .size           $__internal_1_$__cuda_sm3x_div_rn_noftz_f32_slowpath,(.L_x_103 - $__internal_1_$__cuda_sm3x_div_rn_noftz_f32_slowpath)
$__internal_1_$__cuda_sm3x_div_rn_noftz_f32_slowpath:
[----:B------:R-:W-:Y:S01]  /*3480*/  SHF.R.U32.HI R2, RZ, 0x17, R0 ;  /* 0x00000017ff027819 */ /* 0x000fe20000011600 */
[----:B------:R-:W-:Y:S01]  /*3490*/  BSSY.RECONVERGENT B0, `(.L_x_89) ;  /* 0x0000062000007945 */ /* 0x000fe20003800200 */
[----:B------:R-:W-:Y:S02]  /*34a0*/  SHF.R.U32.HI R31, RZ, 0x17, R3 ;  /* 0x00000017ff1f7819 */ /* 0x000fe40000011603 */
[----:B------:R-:W-:Y:S02]  /*34b0*/  LOP3.LUT R2, R2, 0xff, RZ, 0xc0, !PT ;  /* 0x000000ff02027812 */ /* 0x000fe400078ec0ff */
[----:B------:R-:W-:Y:S02]  /*34c0*/  LOP3.LUT R31, R31, 0xff, RZ, 0xc0, !PT ;  /* 0x000000ff1f1f7812 */ /* 0x000fe400078ec0ff */
[----:B------:R-:W-:-:S03]  /*34d0*/  IADD3 R32, PT, PT, R2, -0x1, RZ ;  /* 0xffffffff02207810 */ /* 0x000fc60007ffe0ff */
[----:B------:R-:W-:Y:S01]  /*34e0*/  VIADD R33, R31, 0xffffffff ;  /* 0xffffffff1f217836 */ /* 0x000fe20000000000 */
[----:B------:R-:W-:-:S04]  /*34f0*/  ISETP.GT.U32.AND P0, PT, R32, 0xfd, PT ;  /* 0x000000fd2000780c */ /* 0x000fc80003f04070 */
[----:B------:R-:W-:-:S13]  /*3500*/  ISETP.GT.U32.OR P0, PT, R33, 0xfd, P0 ;  /* 0x000000fd2100780c */ /* 0x000fda0000704470 */
[----:B------:R-:W-:Y:S01]  /*3510*/  @!P0 MOV R27, RZ ;  /* 0x000000ff001b8202 */ /* 0x000fe20000000f00 */
[----:B------:R-:W-:Y:S06]  /*3520*/  @!P0 BRA `(.L_x_90) ;  /* 0x00000000005c8947 */ /* 0x000fec0003800000 */
[----:B------:R-:W-:Y:S02]  /*3530*/  FSETP.GTU.FTZ.AND P0, PT, |R3|, +INF , PT ;  /* 0x7f8000000300780b */ /* 0x000fe40003f1c200 */
[----:B------:R-:W-:-:S04]  /*3540*/  FSETP.GTU.FTZ.AND P3, PT, |R0|, +INF , PT ;  /* 0x7f8000000000780b */ /* 0x000fc80003f7c200 */
[----:B------:R-:W-:-:S13]  /*3550*/  PLOP3.LUT P0, PT, P0, P3, PT, 0xf8, 0x8f ;  /* 0x00000000008f781c */ /* 0x000fda0000707f70 */
[----:B------:R-:W-:Y:S05]  /*3560*/  @P0 BRA `(.L_x_91) ;  /* 0x00000004004c0947 */ /* 0x000fea0003800000 */
[----:B------:R-:W-:-:S13]  /*3570*/  LOP3.LUT P0, RZ, R0, 0x7fffffff, R3, 0xc8, !PT ;  /* 0x7fffffff00ff7812 */ /* 0x000fda000780c803 */
[----:B------:R-:W-:Y:S05]  /*3580*/  @!P0 BRA `(.L_x_92) ;  /* 0x00000004003c8947 */ /* 0x000fea0003800000 */
[C---:B------:R-:W-:Y:S02]  /*3590*/  FSETP.NEU.FTZ.AND P0, PT, |R3|.reuse, +INF , PT ;  /* 0x7f8000000300780b */ /* 0x040fe40003f1d200 */
[----:B------:R-:W-:Y:S02]  /*35a0*/  FSETP.NEU.FTZ.AND P4, PT, |R0|, +INF , PT ;  /* 0x7f8000000000780b */ /* 0x000fe40003f9d200 */
[----:B------:R-:W-:-:S11]  /*35b0*/  FSETP.NEU.FTZ.AND P3, PT, |R3|, +INF , PT ;  /* 0x7f8000000300780b */ /* 0x000fd60003f7d200 */
[----:B------:R-:W-:Y:S05]  /*35c0*/  @!P4 BRA !P0, `(.L_x_92) ;  /* 0x00000004002cc947 */ /* 0x000fea0004000000 */
[----:B------:R-:W-:-:S04]  /*35d0*/  LOP3.LUT P0, RZ, R3, 0x7fffffff, RZ, 0xc0, !PT ;  /* 0x7fffffff03ff7812 */ /* 0x000fc8000780c0ff */
[----:B------:R-:W-:-:S13]  /*35e0*/  PLOP3.LUT P0, PT, P4, P0, PT, 0x2f, 0xf2 ;  /* 0x0000000000f2781c */ /* 0x000fda0002700577 */
[----:B------:R-:W-:Y:S05]  /*35f0*/  @P0 BRA `(.L_x_93) ;  /* 0x0000000400180947 */ /* 0x000fea0003800000 */
[----:B------:R-:W-:-:S04]  /*3600*/  LOP3.LUT P0, RZ, R0, 0x7fffffff, RZ, 0xc0, !PT ;  /* 0x7fffffff00ff7812 */ /* 0x000fc8000780c0ff */
[----:B------:R-:W-:-:S13]  /*3610*/  PLOP3.LUT P3, PT, P3, P0, PT, 0x2f, 0xf2 ;  /* 0x0000000000f2781c */ /* 0x000fda0001f60577 */
[----:B------:R-:W-:Y:S05]  /*3620*/  @P3 BRA `(.L_x_94) ;  /* 0x0000000400003947 */ /* 0x000fea0003800000 */
[----:B------:R-:W-:Y:S02]  /*3630*/  ISETP.GE.AND P0, PT, R33, RZ, PT ;  /* 0x000000ff2100720c */ /* 0x000fe40003f06270 */
[----:B------:R-:W-:-:S11]  /*3640*/  ISETP.GE.AND P3, PT, R32, RZ, PT ;  /* 0x000000ff2000720c */ /* 0x000fd60003f66270 */
[----:B------:R-:W-:Y:S01]  /*3650*/  @P0 MOV R27, RZ ;  /* 0x000000ff001b0202 */ /* 0x000fe20000000f00 */
[----:B------:R-:W-:Y:S01]  /*3660*/  @!P0 FFMA R3, R3, 1.84467440737095516160e+19, RZ ;  /* 0x5f80000003038823 */ /* 0x000fe200000000ff */
[----:B------:R-:W-:Y:S01]  /*3670*/  @!P0 MOV R27, 0xffffffc0 ;  /* 0xffffffc0001b8802 */ /* 0x000fe20000000f00 */
[----:B------:R-:W-:-:S03]  /*3680*/  @!P3 FFMA R0, R0, 1.84467440737095516160e+19, RZ ;  /* 0x5f8000000000b823 */ /* 0x000fc600000000ff */
[----:B------:R-:W-:-:S07]  /*3690*/  @!P3 IADD3 R27, PT, PT, R27, 0x40, RZ ;  /* 0x000000401b1bb810 */ /* 0x000fce0007ffe0ff */
.L_x_90:
[----:B------:R-:W-:Y:S01]  /*36a0*/  LEA R35, R2, 0xc0800000, 0x17 ;  /* 0xc080000002237811 */ /* 0x000fe200078eb8ff */
[----:B------:R-:W-:Y:S01]  /*36b0*/  BSSY.RECONVERGENT B1, `(.L_x_95) ;  /* 0x0000036000017945 */ /* 0x000fe20003800200 */
[----:B------:R-:W-:Y:S02]  /*36c0*/  IADD3 R32, PT, PT, R31, -0x7f, RZ ;  /* 0xffffff811f207810 */ /* 0x000fe40007ffe0ff */
[----:B------:R-:W-:Y:S02]  /*36d0*/  IADD3 R35, PT, PT, -R35, R0, RZ ;  /* 0x0000000023237210 */ /* 0x000fe40007ffe1ff */
[----:B------:R-:W-:Y:S02]  /*36e0*/  IADD3 R2, PT, PT, R32, 0x7f, -R2 ;  /* 0x0000007f20027810 */ /* 0x000fe40007ffe802 */
[----:B------:R-:W0:Y:S01]  /*36f0*/  MUFU.RCP R0, R35 ;  /* 0x0000002300007308 */ /* 0x000e220000001000 */
[----:B------:R-:W-:Y:S01]  /*3700*/  FADD.FTZ R33, -R35, -RZ ;  /* 0x800000ff23217221 */ /* 0x000fe20000010100 */
[----:B------:R-:W-:-:S03]  /*3710*/  IADD3 R27, PT, PT, R2, R27, RZ ;  /* 0x0000001b021b7210 */ /* 0x000fc60007ffe0ff */
[----:B0-----:R-:W-:-:S04]  /*3720*/  FFMA R31, R0, R33, 1 ;  /* 0x3f800000001f7423 */ /* 0x001fc80000000021 */
[----:B------:R-:W-:Y:S01]  /*3730*/  FFMA R31, R0, R31, R0 ;  /* 0x0000001f001f7223 */ /* 0x000fe20000000000 */
[----:B------:R-:W-:-:S04]  /*3740*/  IMAD R0, R32, -0x800000, R3 ;  /* 0xff80000020007824 */ /* 0x000fc800078e0203 */
[----:B------:R-:W-:-:S04]  /*3750*/  FFMA R34, R0, R31, RZ ;  /* 0x0000001f00227223 */ /* 0x000fc800000000ff */
[----:B------:R-:W-:-:S04]  /*3760*/  FFMA R3, R33, R34, R0 ;  /* 0x0000002221037223 */ /* 0x000fc80000000000 */
[----:B------:R-:W-:-:S04]  /*3770*/  FFMA R34, R31, R3, R34 ;  /* 0x000000031f227223 */ /* 0x000fc80000000022 */
[----:B------:R-:W-:-:S04]  /*3780*/  FFMA R33, R33, R34, R0 ;  /* 0x0000002221217223 */ /* 0x000fc80000000000 */
[----:B------:R-:W-:-:S05]  /*3790*/  FFMA R0, R31, R33, R34 ;  /* 0x000000211f007223 */ /* 0x000fca0000000022 */
[----:B------:R-:W-:-:S04]  /*37a0*/  SHF.R.U32.HI R2, RZ, 0x17, R0 ;  /* 0x00000017ff027819 */ /* 0x000fc80000011600 */
[----:B------:R-:W-:-:S05]  /*37b0*/  LOP3.LUT R2, R2, 0xff, RZ, 0xc0, !PT ;  /* 0x000000ff02027812 */ /* 0x000fca00078ec0ff */
[----:B------:R-:W-:-:S05]  /*37c0*/  IMAD.IADD R2, R2, 0x1, R27 ;  /* 0x0000000102027824 */ /* 0x000fca00078e021b */
[----:B------:R-:W-:-:S04]  /*37d0*/  IADD3 R3, PT, PT, R2, -0x1, RZ ;  /* 0xffffffff02037810 */ /* 0x000fc80007ffe0ff */
[----:B------:R-:W-:-:S13]  /*37e0*/  ISETP.GE.U32.AND P0, PT, R3, 0xfe, PT ;  /* 0x000000fe0300780c */ /* 0x000fda0003f06070 */
[----:B------:R-:W-:Y:S05]  /*37f0*/  @!P0 BRA `(.L_x_96) ;  /* 0x0000000000808947 */ /* 0x000fea0003800000 */
[----:B------:R-:W-:-:S13]  /*3800*/  ISETP.GT.AND P0, PT, R2, 0xfe, PT ;  /* 0x000000fe0200780c */ /* 0x000fda0003f04270 */
[----:B------:R-:W-:Y:S05]  /*3810*/  @P0 BRA `(.L_x_97) ;  /* 0x00000000006c0947 */ /* 0x000fea0003800000 */
[----:B------:R-:W-:-:S13]  /*3820*/  ISETP.GE.AND P0, PT, R2, 0x1, PT ;  /* 0x000000010200780c */ /* 0x000fda0003f06270 */
[----:B------:R-:W-:Y:S05]  /*3830*/  @P0 BRA `(.L_x_98) ;  /* 0x0000000000740947 */ /* 0x000fea0003800000 */
[----:B------:R-:W-:Y:S02]  /*3840*/  ISETP.GE.AND P0, PT, R2, -0x18, PT ;  /* 0xffffffe80200780c */ /* 0x000fe40003f06270 */
[----:B------:R-:W-:-:S11]  /*3850*/  LOP3.LUT R0, R0, 0x80000000, RZ, 0xc0, !PT ;  /* 0x8000000000007812 */ /* 0x000fd600078ec0ff */
[----:B------:R-:W-:Y:S05]  /*3860*/  @!P0 BRA `(.L_x_98) ;  /* 0x0000000000688947 */ /* 0x000fea0003800000 */
[CCC-:B------:R-:W-:Y:S01]  /*3870*/  FFMA.RZ R3, R31.reuse, R33.reuse, R34.reuse ;  /* 0x000000211f037223 */ /* 0x1c0fe2000000c022 */
[CCC-:B------:R-:W-:Y:S01]  /*3880*/  FFMA.RP R27, R31.reuse, R33.reuse, R34.reuse ;  /* 0x000000211f1b7223 */ /* 0x1c0fe20000008022 */
[----:B------:R-:W-:Y:S01]  /*3890*/  FFMA.RM R34, R31, R33, R34 ;  /* 0x000000211f227223 */ /* 0x000fe20000004022 */
[C---:B------:R-:W-:Y:S02]  /*38a0*/  ISETP.NE.AND P4, PT, R2.reuse, RZ, PT ;  /* 0x000000ff0200720c */ /* 0x040fe40003f85270 */
[----:B------:R-:W-:Y:S02]  /*38b0*/  LOP3.LUT R3, R3, 0x7fffff, RZ, 0xc0, !PT ;  /* 0x007fffff03037812 */ /* 0x000fe400078ec0ff */
[C---:B------:R-:W-:Y:S02]  /*38c0*/  ISETP.NE.AND P0, PT, R2.reuse, RZ, PT ;  /* 0x000000ff0200720c */ /* 0x040fe40003f05270 */
[----:B------:R-:W-:Y:S02]  /*38d0*/  LOP3.LUT R32, R3, 0x800000, RZ, 0xfc, !PT ;  /* 0x0080000003207812 */ /* 0x000fe400078efcff */
[----:B------:R-:W-:-:S02]  /*38e0*/  IADD3 R3, PT, PT, R2, 0x20, RZ ;  /* 0x0000002002037810 */ /* 0x000fc40007ffe0ff */
[----:B------:R-:W-:Y:S02]  /*38f0*/  IADD3 R2, PT, PT, -R2, RZ, RZ ;  /* 0x000000ff02027210 */ /* 0x000fe40007ffe1ff */
[----:B------:R-:W-:Y:S02]  /*3900*/  SHF.L.U32 R3, R32, R3, RZ ;  /* 0x0000000320037219 */ /* 0x000fe400000006ff */
[----:B------:R-:W-:Y:S02]  /*3910*/  FSETP.NEU.FTZ.AND P3, PT, R27, R34, PT ;  /* 0x000000221b00720b */ /* 0x000fe40003f7d000 */
[----:B------:R-:W-:Y:S02]  /*3920*/  SEL R27, R2, RZ, P4 ;  /* 0x000000ff021b7207 */ /* 0x000fe40002000000 */
[----:B------:R-:W-:Y:S02]  /*3930*/  ISETP.NE.AND P0, PT, R3, RZ, P0 ;  /* 0x000000ff0300720c */ /* 0x000fe40000705270 */
[----:B------:R-:W-:-:S02]  /*3940*/  SHF.R.U32.HI R27, RZ, R27, R32 ;  /* 0x0000001bff1b7219 */ /* 0x000fc40000011620 */
[----:B------:R-:W-:Y:S02]  /*3950*/  PLOP3.LUT P0, PT, P3, P0, PT, 0xf8, 0x8f ;  /* 0x00000000008f781c */ /* 0x000fe40001f01f70 */
[----:B------:R-:W-:Y:S02]  /*3960*/  SHF.R.U32.HI R3, RZ, 0x1, R27 ;  /* 0x00000001ff037819 */ /* 0x000fe4000001161b */
[----:B------:R-:W-:-:S04]  /*3970*/  SEL R2, RZ, 0x1, !P0 ;  /* 0x00000001ff027807 */ /* 0x000fc80004000000 */
[----:B------:R-:W-:-:S04]  /*3980*/  LOP3.LUT R2, R2, 0x1, R3, 0xf8, !PT ;  /* 0x0000000102027812 */ /* 0x000fc800078ef803 */
[----:B------:R-:W-:-:S04]  /*3990*/  LOP3.LUT R2, R2, R27, RZ, 0xc0, !PT ;  /* 0x0000001b02027212 */ /* 0x000fc800078ec0ff */
[----:B------:R-:W-:-:S04]  /*39a0*/  IADD3 R3, PT, PT, R3, R2, RZ ;  /* 0x0000000203037210 */ /* 0x000fc80007ffe0ff */
[----:B------:R-:W-:Y:S01]  /*39b0*/  LOP3.LUT R0, R3, R0, RZ, 0xfc, !PT ;  /* 0x0000000003007212 */ /* 0x000fe200078efcff */
[----:B------:R-:W-:Y:S06]  /*39c0*/  BRA `(.L_x_98) ;  /* 0x0000000000107947 */ /* 0x000fec0003800000 */
.L_x_97:
[----:B------:R-:W-:-:S04]  /*39d0*/  LOP3.LUT R0, R0, 0x80000000, RZ, 0xc0, !PT ;  /* 0x8000000000007812 */ /* 0x000fc800078ec0ff */
[----:B------:R-:W-:Y:S01]  /*39e0*/  LOP3.LUT R0, R0, 0x7f800000, RZ, 0xfc, !PT ;  /* 0x7f80000000007812 */ /* 0x000fe200078efcff */
[----:B------:R-:W-:Y:S06]  /*39f0*/  BRA `(.L_x_98) ;  /* 0x0000000000047947 */ /* 0x000fec0003800000 */
.L_x_96:
[----:B------:R-:W-:-:S07]  /*3a00*/  LEA R0, R27, R0, 0x17 ;  /* 0x000000001b007211 */ /* 0x000fce00078eb8ff */
.L_x_98:
[----:B------:R-:W-:Y:S05]  /*3a10*/  BSYNC.RECONVERGENT B1 ;  /* 0x0000000000017941 */ /* 0x000fea0003800200 */
.L_x_95:
[----:B------:R-:W-:Y:S05]  /*3a20*/  BRA `(.L_x_99) ;  /* 0x0000000000207947 */ /* 0x000fea0003800000 */
.L_x_94:
[----:B------:R-:W-:-:S04]  /*3a30*/  LOP3.LUT R0, R0, 0x80000000, R3, 0x48, !PT ;  /* 0x8000000000007812 */ /* 0x000fc800078e4803 */
[----:B------:R-:W-:Y:S01]  /*3a40*/  LOP3.LUT R0, R0, 0x7f800000, RZ, 0xfc, !PT ;  /* 0x7f80000000007812 */ /* 0x000fe200078efcff */
[----:B------:R-:W-:Y:S06]  /*3a50*/  BRA `(.L_x_99) ;  /* 0x0000000000147947 */ /* 0x000fec0003800000 */
.L_x_93:
[----:B------:R-:W-:Y:S01]  /*3a60*/  LOP3.LUT R0, R0, 0x80000000, R3, 0x48, !PT ;  /* 0x8000000000007812 */ /* 0x000fe200078e4803 */
[----:B------:R-:W-:Y:S06]  /*3a70*/  BRA `(.L_x_99) ;  /* 0x00000000000c7947 */ /* 0x000fec0003800000 */
.L_x_92:
[----:B------:R-:W0:Y:S01]  /*3a80*/  MUFU.RSQ R0, -QNAN ;  /* 0xffc0000000007908 */ /* 0x000e220000001400 */
[----:B------:R-:W-:Y:S05]  /*3a90*/  BRA `(.L_x_99) ;  /* 0x0000000000047947 */ /* 0x000fea0003800000 */
.L_x_91:
[----:B------:R-:W-:-:S07]  /*3aa0*/  FADD.FTZ R0, R3, R0 ;  /* 0x0000000003007221 */ /* 0x000fce0000010000 */
.L_x_99:
[----:B------:R-:W-:Y:S05]  /*3ab0*/  BSYNC.RECONVERGENT B0 ;  /* 0x0000000000007941 */ /* 0x000fea0003800200 */
.L_x_89:
[----:B------:R-:W-:Y:S01]  /*3ac0*/  HFMA2 R3, -RZ, RZ, 0, 0 ;  /* 0x00000000ff037431 */ /* 0x000fe200000001ff */
[----:B------:R-:W-:-:S04]  /*3ad0*/  MOV R2, R28 ;  /* 0x0000001c00027202 */ /* 0x000fc80000000f00 */
[----:B0-----:R-:W-:Y:S05]  /*3ae0*/  RET.REL.NODEC R2 `(_Z28joseph3d_lm_back_cuda_kernelPfS_S_S_S_S_yjjj) ;  /* 0xffffffc402447950 */ /* 0x001fea0003c3ffff */
.L_x_100:
[----:B------:R-:W-:-:S00]  /*3af0*/  BRA `(.L_x_100) ;  /* 0xfffffffc00fc7947 */ /* 0x000fc0000383ffff */
[----:B------:R-:W-:-:S00]  /*3b00*/  NOP ;  /* 0x0000000000007918 */ /* 0x000fc00000000000 */
[----:B------:R-:W-:-:S00]  /*3b10*/  NOP ;  /* 0x0000000000007918 */ /* 0x000fc00000000000 */
[----:B------:R-:W-:-:S00]  /*3b20*/  NOP ;  /* 0x0000000000007918 */ /* 0x000fc00000000000 */
[----:B------:R-:W-:-:S00]  /*3b30*/  NOP ;  /* 0x0000000000007918 */ /* 0x000fc00000000000 */
[----:B------:R-:W-:-:S00]  /*3b40*/  NOP ;  /* 0x0000000000007918 */ /* 0x000fc00000000000 */
[----:B------:R-:W-:-:S00]  /*3b50*/  NOP ;  /* 0x0000000000007918 */ /* 0x000fc00000000000 */
[----:B------:R-:W-:-:S00]  /*3b60*/  NOP ;  /* 0x0000000000007918 */ /* 0x000fc00000000000 */
[----:B------:R-:W-:-:S00]  /*3b70*/  NOP ;  /* 0x0000000000007918 */ /* 0x000fc00000000000 */
.L_x_103:


//--------------------- .text._Z19add_to_first_kernelPfS_y --------------------------
	.section	.text._Z19add_to_first_kernelPfS_y,"ax",@progbits
	.align	128
        .global         _Z19add_to_first_kernelPfS_y
        .type           _Z19add_to_first_kernelPfS_y,@function
        .size           _Z19add_to_first_kernelPfS_y,(.L_x_105 - _Z19add_to_first_kernelPfS_y)
        .other          _Z19add_to_first_kernelPfS_y,@"STO_CUDA_ENTRY STV_DEFAULT"
_Z19add_to_first_kernelPfS_y:
.text._Z19add_to_first_kernelPfS_y:
        /* <DEDUP_REMOVED lines=9> */
[----:B------:R-:W0:Y:S01]  /*0090*/  LDCU.128 UR8, c[0x0][0x380] ;  /* 0x00007000ff0877ac */ /* 0x000e220008000c00 */
[----:B------:R-:W-:Y:S01]  /*00a0*/  IMAD.SHL.U32 R2, R0, 0x4, RZ ;  /* 0x0000000400027824 */ /* 0x000fe200078e00ff */
[----:B------:R-:W-:Y:S01]  /*00b0*/  SHF.R.U32.HI R0, RZ, 0x1e, R0 ;  /* 0x0000001eff007819 */ /* 0x000fe20000011600 */
[----:B------:R-:W1:Y:S03]  /*00c0*/  LDCU.64 UR4, c[0x0][0x358] ;  /* 0x00006b00ff0477ac */ /* 0x000e660008000a00 */
[C---:B0-----:R-:W-:Y:S02]  /*00d0*/  IADD3 R4, P0, PT, R2.reuse, UR10, RZ ;  /* 0x0000000a02047c10 */ /* 0x041fe4000ff1e0ff */
[----:B------:R-:W-:Y:S02]  /*00e0*/  IADD3 R2, P1, PT, R2, UR8, RZ ;  /* 0x0000000802027c10 */ /* 0x000fe4000ff3e0ff */
[----:B------:R-:W-:-:S02]  /*00f0*/  IADD3.X R5, PT, PT, R0, UR11, RZ, P0, !PT ;  /* 0x0000000b00057c10 */ /* 0x000fc400087fe4ff */
[----:B------:R-:W-:-:S03]  /*0100*/  IADD3.X R3, PT, PT, R0, UR9, RZ, P1, !PT ;  /* 0x0000000900037c10 */ /* 0x000fc60008ffe4ff */
[----:B-1----:R-:W2:Y:S04]  /*0110*/  LDG.E R4, desc[UR4][R4.64] ;  /* 0x0000000404047981 */ /* 0x002ea8000c1e1900 */
[----:B------:R-:W2:Y:S02]  /*0120*/  LDG.E R7, desc[UR4][R2.64] ;  /* 0x0000000402077981 */ /* 0x000ea4000c1e1900 */
[----:B--2---:R-:W-:-:S05]  /*0130*/  FADD R7, R4, R7 ;  /* 0x0000000704077221 */ /* 0x004fca0000000000 */
[----:B------:R-:W-:Y:S01]  /*0140*/  STG.E desc[UR4][R2.64], R7 ;  /* 0x0000000702007986 */ /* 0x000fe2000c101904 */
[----:B------:R-:W-:Y:S05]  /*0150*/  EXIT ;  /* 0x000000000000794d */ /* 0x000fea0003800000 */
.L_x_101:
        /* <DEDUP_REMOVED lines=10> */
.L_x_105:


//--------------------- .nv.shared.reserved.0     --------------------------
	.section	.nv.shared.reserved.0,"aw",@nobits
	.weak		__nv_reservedSMEM_offset_0_alias
	.size		__nv_reservedSMEM_offset_0_alias, 0, 64
	.other		__nv_reservedSMEM_offset_0_alias,@"STO_CUDA_RESERVED_SHARED STV_DEFAULT"
__nv_reservedSMEM_offset_0_alias:
	.zero		0
	.zero		64


//--------------------- .nv.constant0._Z28joseph3d_lm_back_cuda_kernelPfS_S_S_S_S_yjjj --------------------------
	.section	.nv.constant0._Z28joseph3d_lm_back_cuda_kernelPfS_S_S_S_S_yjjj,"a",@progbits
	.sectionflags	@""
	.align	4
.nv.constant0._Z28joseph3d_lm_back_cuda_kernelPfS_S_S_S_S_yjjj:
	.zero		964


//--------------------- .nv.constant0._Z19add_to_first_kernelPfS_y --------------------------
	.section	.nv.constant0._Z19add_to_first_kernelPfS_y,"a",@progbits
	.sectionflags	@""
	.align	4
.nv.constant0._Z19add_to_first_kernelPfS_y:
	.zero		920


//--------------------- SYMBOLS --------------------------

	.type		.nv.reservedSmem.offset0,@object
	.size		.nv.reservedSmem.offset0,0x4
